	.target	sm_90a

	.elftype	@"ET_EXEC"


//--------------------- .note.nv.tkinfo           --------------------------
	.section	.note.nv.tkinfo,"",@"SHT_NOTE"
	.sectionflags	@"SHF_NOTE_NV_TKINFO"
	.tkinfo
        /*0018*/ 	.word	0x00000002
        /*0030*/ 	.string	""
        /*0030*/ 	.string	"ptxas"
        /*0030*/ 	.string	"Cuda compilation tools, release 13.0, V13.0.88"
        /*0030*/ 	.string	"Build cuda_13.0.r13.0/compiler.36424714_0"
        /*0030*/ 	.string	"-arch sm_90a -m 64 "



//--------------------- .note.nv.cuinfo           --------------------------
	.section	.note.nv.cuinfo,"",@"SHT_NOTE"
	.sectionflags	@"SHF_NOTE_NV_CUINFO"
        /*0018*/ 	.short	0x0002
        /*001a*/ 	.short	0x005a
        /*001c*/ 	.short	0x0082
	.zero		2


//--------------------- .nv.info                  --------------------------
	.section	.nv.info,"",@"SHT_CUDA_INFO"
	.align	4


	//----- nvinfo : EIATTR_REGCOUNT
	.align		4
        /*0000*/ 	.byte	0x04, 0x2f
        /*0002*/ 	.short	(.L_15 - .L_14)
	.align		4
.L_14:
        /*0004*/ 	.word	index@(_ZN7cutlass13device_kernelINS_4gemm6kernel13GemmUniversalIN4cute5tupleIJiiiiEEENS1_10collective13CollectiveMmaINS1_34MainloopSm90TmaGmmaWarpSpecializedILi11ENS5_IJNS4_1CILi2EEENSA_ILi1EEESC_EEENS1_32KernelTmaWarpSpecializedPingpongEEENS5_IJNSA_ILi64EEENSA_ILi96EEESG_EEENS_6half_tENS5_IJlSC_lEEESJ_SK_NS4_8TiledMMAINS4_8MMA_AtomIJNS4_4SM904GMMA25MMA_64x96x16_F32F16F16_SSILNSO_5MajorE0ELSQ_0ELNSO_7ScaleInE1ELSR_1EEEEEENS4_6LayoutINS5_IJSC_SC_SC_EEENS5_IJNSA_ILi0EEESW_SW_EEEEENS5_IJNS4_10UnderscoreESZ_SZ_EEEEENS4_13SM90_TMA_LOADENS4_14ComposedLayoutINS4_7SwizzleILi3ELi4ELi3EEENS4_18smem_ptr_flag_bitsILi16EEENSU_INS5_IJNSA_ILi8EEESG_EEENS5_IJSG_SC_EEEEEEEvNS4_8identityENS4_23SM90_TMA_LOAD_MULTICASTES1C_vS1D_EENS_8epilogue10collective6detail29Sm90TmaWarpSpecializedAdapterINS1H_15DefaultEpilogueISJ_SK_SK_NS1G_6thread17LinearCombinationISJ_Li1EffLNS1L_9ScaleType4KindE0ELNS_15FloatRoundStyleE2ESJ_EENS1_15EpilogueDefaultEEEEEvvEEEEvNT_6ParamsE)
        /*0008*/ 	.word	0x000000a8


	//----- nvinfo : EIATTR_FRAME_SIZE
	.align		4
.L_15:
        /*000c*/ 	.byte	0x04, 0x11
        /*000e*/ 	.short	(.L_17 - .L_16)
	.align		4
.L_16:
        /*0010*/ 	.word	index@(_ZN7cutlass13device_kernelINS_4gemm6kernel13GemmUniversalIN4cute5tupleIJiiiiEEENS1_10collective13CollectiveMmaINS1_34MainloopSm90TmaGmmaWarpSpecializedILi11ENS5_IJNS4_1CILi2EEENSA_ILi1EEESC_EEENS1_32KernelTmaWarpSpecializedPingpongEEENS5_IJNSA_ILi64EEENSA_ILi96EEESG_EEENS_6half_tENS5_IJlSC_lEEESJ_SK_NS4_8TiledMMAINS4_8MMA_AtomIJNS4_4SM904GMMA25MMA_64x96x16_F32F16F16_SSILNSO_5MajorE0ELSQ_0ELNSO_7ScaleInE1ELSR_1EEEEEENS4_6LayoutINS5_IJSC_SC_SC_EEENS5_IJNSA_ILi0EEESW_SW_EEEEENS5_IJNS4_10UnderscoreESZ_SZ_EEEEENS4_13SM90_TMA_LOADENS4_14ComposedLayoutINS4_7SwizzleILi3ELi4ELi3EEENS4_18smem_ptr_flag_bitsILi16EEENSU_INS5_IJNSA_ILi8EEESG_EEENS5_IJSG_SC_EEEEEEEvNS4_8identityENS4_23SM90_TMA_LOAD_MULTICASTES1C_vS1D_EENS_8epilogue10collective6detail29Sm90TmaWarpSpecializedAdapterINS1H_15DefaultEpilogueISJ_SK_SK_NS1G_6thread17LinearCombinationISJ_Li1EffLNS1L_9ScaleType4KindE0ELNS_15FloatRoundStyleE2ESJ_EENS1_15EpilogueDefaultEEEEEvvEEEEvNT_6ParamsE)
        /*0014*/ 	.word	0x00000008


	//----- nvinfo : EIATTR_MIN_STACK_SIZE
	.align		4
.L_17:
        /*0018*/ 	.byte	0x04, 0x12
        /*001a*/ 	.short	(.L_19 - .L_18)
	.align		4
.L_18:
        /*001c*/ 	.word	index@(_ZN7cutlass13device_kernelINS_4gemm6kernel13GemmUniversalIN4cute5tupleIJiiiiEEENS1_10collective13CollectiveMmaINS1_34MainloopSm90TmaGmmaWarpSpecializedILi11ENS5_IJNS4_1CILi2EEENSA_ILi1EEESC_EEENS1_32KernelTmaWarpSpecializedPingpongEEENS5_IJNSA_ILi64EEENSA_ILi96EEESG_EEENS_6half_tENS5_IJlSC_lEEESJ_SK_NS4_8TiledMMAINS4_8MMA_AtomIJNS4_4SM904GMMA25MMA_64x96x16_F32F16F16_SSILNSO_5MajorE0ELSQ_0ELNSO_7ScaleInE1ELSR_1EEEEEENS4_6LayoutINS5_IJSC_SC_SC_EEENS5_IJNSA_ILi0EEESW_SW_EEEEENS5_IJNS4_10UnderscoreESZ_SZ_EEEEENS4_13SM90_TMA_LOADENS4_14ComposedLayoutINS4_7SwizzleILi3ELi4ELi3EEENS4_18smem_ptr_flag_bitsILi16EEENSU_INS5_IJNSA_ILi8EEESG_EEENS5_IJSG_SC_EEEEEEEvNS4_8identityENS4_23SM90_TMA_LOAD_MULTICASTES1C_vS1D_EENS_8epilogue10collective6detail29Sm90TmaWarpSpecializedAdapterINS1H_15DefaultEpilogueISJ_SK_SK_NS1G_6thread17LinearCombinationISJ_Li1EffLNS1L_9ScaleType4KindE0ELNS_15FloatRoundStyleE2ESJ_EENS1_15EpilogueDefaultEEEEEvvEEEEvNT_6ParamsE)
        /*0020*/ 	.word	0x00000008
.L_19:


//--------------------- .nv.compat                --------------------------
	.section	.nv.compat,"",@"SHT_CUDA_COMPAT_INFO"
	.align	4
        /*0000*/ 	.byte	0x02, 0x09, 0x01, 0x00, 0x02, 0x02, 0x04, 0x00, 0x02, 0x05, 0x05, 0x00, 0x03, 0x07, 0x01, 0x01
        /*0010*/ 	.byte	0x02, 0x03, 0x01, 0x00, 0x02, 0x06, 0x01, 0x00, 0x04, 0x0b, 0x08, 0x00, 0x00, 0x00, 0x00, 0x00
        /*0020*/ 	.byte	0x00, 0x00, 0x00, 0x00


//--------------------- .nv.info._ZN7cutlass13device_kernelINS_4gemm6kernel13GemmUniversalIN4cute5tupleIJiiiiEEENS1_10collective13CollectiveMmaINS1_34MainloopSm90TmaGmmaWarpSpecializedILi11ENS5_IJNS4_1CILi2EEENSA_ILi1EEESC_EEENS1_32KernelTmaWarpSpecializedPingpongEEENS5_IJNSA_ILi64EEENSA_ILi96EEESG_EEENS_6half_tENS5_IJlSC_lEEESJ_SK_NS4_8TiledMMAINS4_8MMA_AtomIJNS4_4SM904GMMA25MMA_64x96x16_F32F16F16_SSILNSO_5MajorE0ELSQ_0ELNSO_7ScaleInE1ELSR_1EEEEEENS4_6LayoutINS5_IJSC_SC_SC_EEENS5_IJNSA_ILi0EEESW_SW_EEEEENS5_IJNS4_10UnderscoreESZ_SZ_EEEEENS4_13SM90_TMA_LOADENS4_14ComposedLayoutINS4_7SwizzleILi3ELi4ELi3EEENS4_18smem_ptr_flag_bitsILi16EEENSU_INS5_IJNSA_ILi8EEESG_EEENS5_IJSG_SC_EEEEEEEvNS4_8identityENS4_23SM90_TMA_LOAD_MULTICASTES1C_vS1D_EENS_8epilogue10collective6detail29Sm90TmaWarpSpecializedAdapterINS1H_15DefaultEpilogueISJ_SK_SK_NS1G_6thread17LinearCombinationISJ_Li1EffLNS1L_9ScaleType4KindE0ELNS_15FloatRoundStyleE2ESJ_EENS1_15EpilogueDefaultEEEEEvvEEEEvNT_6ParamsE --------------------------
	.section	.nv.info._ZN7cutlass13device_kernelINS_4gemm6kernel13GemmUniversalIN4cute5tupleIJiiiiEEENS1_10collective13CollectiveMmaINS1_34MainloopSm90TmaGmmaWarpSpecializedILi11ENS5_IJNS4_1CILi2EEENSA_ILi1EEESC_EEENS1_32KernelTmaWarpSpecializedPingpongEEENS5_IJNSA_ILi64EEENSA_ILi96EEESG_EEENS_6half_tENS5_IJlSC_lEEESJ_SK_NS4_8TiledMMAINS4_8MMA_AtomIJNS4_4SM904GMMA25MMA_64x96x16_F32F16F16_SSILNSO_5MajorE0ELSQ_0ELNSO_7ScaleInE1ELSR_1EEEEEENS4_6LayoutINS5_IJSC_SC_SC_EEENS5_IJNSA_ILi0EEESW_SW_EEEEENS5_IJNS4_10UnderscoreESZ_SZ_EEEEENS4_13SM90_TMA_LOADENS4_14ComposedLayoutINS4_7SwizzleILi3ELi4ELi3EEENS4_18smem_ptr_flag_bitsILi16EEENSU_INS5_IJNSA_ILi8EEESG_EEENS5_IJSG_SC_EEEEEEEvNS4_8identityENS4_23SM90_TMA_LOAD_MULTICASTES1C_vS1D_EENS_8epilogue10collective6detail29Sm90TmaWarpSpecializedAdapterINS1H_15DefaultEpilogueISJ_SK_SK_NS1G_6thread17LinearCombinationISJ_Li1EffLNS1L_9ScaleType4KindE0ELNS_15FloatRoundStyleE2ESJ_EENS1_15EpilogueDefaultEEEEEvvEEEEvNT_6ParamsE,"",@"SHT_CUDA_INFO"
	.sectionflags	@""
	.align	4


	//----- nvinfo : EIATTR_CUDA_API_VERSION
	.align		4
        /*0000*/ 	.byte	0x04, 0x37
        /*0002*/ 	.short	(.L_21 - .L_20)
.L_20:
        /*0004*/ 	.word	0x00000082


	//----- nvinfo : EIATTR_KPARAM_INFO
	.align		4
.L_21:
        /*0008*/ 	.byte	0x04, 0x17
        /*000a*/ 	.short	(.L_23 - .L_22)
.L_22:
        /*000c*/ 	.word	0x00000000
        /*0010*/ 	.short	0x0000
        /*0012*/ 	.short	0x0070
        /*0014*/ 	.byte	0x00, 0xf0, 0x01, 0x10


	//----- nvinfo : EIATTR_SPARSE_MMA_MASK
	.align		4
.L_23:
        /*0018*/ 	.byte	0x03, 0x50
        /*001a*/ 	.short	0x0000


	//----- nvinfo : EIATTR_MAXREG_COUNT
	.align		4
        /*001c*/ 	.byte	0x03, 0x1b
        /*001e*/ 	.short	0x00a8


	//----- nvinfo : EIATTR_NUM_BARRIERS
	.align		4
        /*0020*/ 	.byte	0x02, 0x4c
        /*0022*/ 	.byte	0x01
	.zero		1


	//----- nvinfo : EIATTR_EXTERNS
	.align		4
        /*0024*/ 	.byte	0x04, 0x0f
        /*0026*/ 	.short	(.L_25 - .L_24)


	//   ....[0]....
	.align		4
.L_24:
        /*0028*/ 	.word	index@(__assertfail)


	//----- nvinfo : EIATTR_ANNOTATIONS
	.align		4
.L_25:
        /*002c*/ 	.byte	0x04, 0x55
        /*002e*/ 	.short	(.L_27 - .L_26)


	//   ....[0]....
.L_26:
        /*0030*/ 	.word	0x00000001
        /*0034*/ 	.byte	0xc0, 0x0e, 0x00, 0x00, 0x01, 0x00, 0x00, 0x00, 0x70, 0x15, 0x00, 0x00, 0x01, 0x00, 0x00, 0x00
        /*0044*/ 	.byte	0x80, 0x55, 0x00, 0x00, 0x01, 0x00, 0x00, 0x00, 0xa0, 0x61, 0x00, 0x00


	//----- nvinfo : EIATTR_MERCURY_ISA_VERSION
	.align		4
.L_27:
        /*0050*/ 	.byte	0x03, 0x5f
        /*0052*/ 	.short	0x0101


	//----- nvinfo : EIATTR_INT_WARP_WIDE_INSTR_OFFSETS
	.align		4
        /*0054*/ 	.byte	0x04, 0x31
        /*0056*/ 	.short	(.L_29 - .L_28)


	//   ....[0]....
.L_28:
        /*0058*/ 	.word	0x00000600


	//   ....[1]....
        /*005c*/ 	.word	0x00000620


	//   ....[2]....
        /*0060*/ 	.word	0x00000640


	//   ....[3]....
        /*0064*/ 	.word	0x00000700


	//   ....[4]....
        /*0068*/ 	.word	0x00000720


	//   ....[5]....
        /*006c*/ 	.word	0x00000780


	//   ....[6]....
        /*0070*/ 	.word	0x00000890


	//   ....[7]....
        /*0074*/ 	.word	0x000008c0


	//   ....[8]....
        /*0078*/ 	.word	0x00002230


	//----- nvinfo : EIATTR_COOP_GROUP_MASK_REGIDS
	.align		4
.L_29:
        /*007c*/ 	.byte	0x04, 0x29
        /*007e*/ 	.short	(.L_31 - .L_30)


	//   ....[0]....
.L_30:
        /*0080*/ 	.word	0xffffffff


	//   ....[1]....
        /*0084*/ 	.word	0xffffffff


	//   ....[2]....
        /*0088*/ 	.word	0xffffffff


	//   ....[3]....
        /*008c*/ 	.word	0xffffffff


	//   ....[4]....
        /*0090*/ 	.word	0xffffffff


	//   ....[5]....
        /*0094*/ 	.word	0xffffffff


	//   ....[6]....
        /*0098*/ 	.word	0xffffffff


	//----- nvinfo : EIATTR_COOP_GROUP_INSTR_OFFSETS
	.align		4
.L_31:
        /*009c*/ 	.byte	0x04, 0x28
        /*009e*/ 	.short	(.L_33 - .L_32)


	//   ....[0]....
.L_32:
        /*00a0*/ 	.word	0x00000070


	//   ....[1]....
        /*00a4*/ 	.word	0x00000080


	//   ....[2]....
        /*00a8*/ 	.word	0x00000140


	//   ....[3]....
        /*00ac*/ 	.word	0x000003e0


	//   ....[4]....
        /*00b0*/ 	.word	0x00000420


	//   ....[5]....
        /*00b4*/ 	.word	0x000004a0


	//   ....[6]....
        /*00b8*/ 	.word	0x00000a70


	//----- nvinfo : EIATTR_REG_RECONFIG
	.align		4
.L_33:
        /*00bc*/ 	.byte	0x01, 0x54
	.zero		2


	//----- nvinfo : EIATTR_SYSCALL_OFFSETS
	.align		4
        /*00c0*/ 	.byte	0x04, 0x46
        /*00c2*/ 	.short	(.L_35 - .L_34)


	//   ....[0]....
.L_34:
        /*00c4*/ 	.word	0x00001a60


	//----- nvinfo : EIATTR_MBARRIER_INSTR_OFFSETS
	.align		4
.L_35:
        /*00c8*/ 	.byte	0x04, 0x39
        /*00ca*/ 	.short	(.L_37 - .L_36)


	//   ....[0]....
.L_36:
        /*00cc*/ 	.word	0x00000260
        /*00d0*/ 	.word	0x000000ff
        /*00d4*/ 	.word	0x00000000
        /*00d8*/ 	.short	0x0100
        /*00da*/ 	.byte	0x08
	.zero		1


	//   ....[1]....
        /*00dc*/ 	.word	0x00000270
        /*00e0*/ 	.word	0x000000ff
        /*00e4*/ 	.word	0x00000058
        /*00e8*/ 	.short	0x0100
        /*00ea*/ 	.byte	0x08
	.zero		1


	//   ....[2]....
        /*00ec*/ 	.word	0x00000280
        /*00f0*/ 	.word	0x000000ff
        /*00f4*/ 	.word	0x00000008
        /*00f8*/ 	.short	0x0100
        /*00fa*/ 	.byte	0x08
	.zero		1


	//   ....[3]....
        /*00fc*/ 	.word	0x00000290
        /*0100*/ 	.word	0x000000ff
        /*0104*/ 	.word	0x00000060
        /*0108*/ 	.short	0x0100
        /*010a*/ 	.byte	0x08
	.zero		1


	//   ....[4]....
        /*010c*/ 	.word	0x000002a0
        /*0110*/ 	.word	0x000000ff
        /*0114*/ 	.word	0x00000010
        /*0118*/ 	.short	0x0100
        /*011a*/ 	.byte	0x08
	.zero		1


	//   ....[5]....
        /*011c*/ 	.word	0x000002b0
        /*0120*/ 	.word	0x000000ff
        /*0124*/ 	.word	0x00000068
        /*0128*/ 	.short	0x0100
        /*012a*/ 	.byte	0x08
	.zero		1


	//   ....[6]....
        /*012c*/ 	.word	0x000002c0
        /*0130*/ 	.word	0x000000ff
        /*0134*/ 	.word	0x00000018
        /*0138*/ 	.short	0x0100
        /*013a*/ 	.byte	0x08
	.zero		1


	//   ....[7]....
        /*013c*/ 	.word	0x000002d0
        /*0140*/ 	.word	0x000000ff
        /*0144*/ 	.word	0x00000070
        /*0148*/ 	.short	0x0100
        /*014a*/ 	.byte	0x08
	.zero		1


	//   ....[8]....
        /*014c*/ 	.word	0x000002e0
        /*0150*/ 	.word	0x000000ff
        /*0154*/ 	.word	0x00000020
        /*0158*/ 	.short	0x0100
        /*015a*/ 	.byte	0x08
	.zero		1


	//   ....[9]....
        /*015c*/ 	.word	0x000002f0
        /*0160*/ 	.word	0x000000ff
        /*0164*/ 	.word	0x00000078
        /*0168*/ 	.short	0x0100
        /*016a*/ 	.byte	0x08
	.zero		1


	//   ....[10]....
        /*016c*/ 	.word	0x00000300
        /*0170*/ 	.word	0x000000ff
        /*0174*/ 	.word	0x00000028
        /*0178*/ 	.short	0x0100
        /*017a*/ 	.byte	0x08
	.zero		1


	//   ....[11]....
        /*017c*/ 	.word	0x00000310
        /*0180*/ 	.word	0x000000ff
        /*0184*/ 	.word	0x00000080
        /*0188*/ 	.short	0x0100
        /*018a*/ 	.byte	0x08
	.zero		1


	//   ....[12]....
        /*018c*/ 	.word	0x00000320
        /*0190*/ 	.word	0x000000ff
        /*0194*/ 	.word	0x00000030
        /*0198*/ 	.short	0x0100
        /*019a*/ 	.byte	0x08
	.zero		1


	//   ....[13]....
        /*019c*/ 	.word	0x00000330
        /*01a0*/ 	.word	0x000000ff
        /*01a4*/ 	.word	0x00000088
        /*01a8*/ 	.short	0x0100
        /*01aa*/ 	.byte	0x08
	.zero		1


	//   ....[14]....
        /*01ac*/ 	.word	0x00000340
        /*01b0*/ 	.word	0x000000ff
        /*01b4*/ 	.word	0x00000038
        /*01b8*/ 	.short	0x0100
        /*01ba*/ 	.byte	0x08
	.zero		1


	//   ....[15]....
        /*01bc*/ 	.word	0x00000350
        /*01c0*/ 	.word	0x000000ff
        /*01c4*/ 	.word	0x00000090
        /*01c8*/ 	.short	0x0100
        /*01ca*/ 	.byte	0x08
	.zero		1


	//   ....[16]....
        /*01cc*/ 	.word	0x00000360
        /*01d0*/ 	.word	0x000000ff
        /*01d4*/ 	.word	0x00000040
        /*01d8*/ 	.short	0x0100
        /*01da*/ 	.byte	0x08
	.zero		1


	//   ....[17]....
        /*01dc*/ 	.word	0x00000370
        /*01e0*/ 	.word	0x000000ff
        /*01e4*/ 	.word	0x00000098
        /*01e8*/ 	.short	0x0100
        /*01ea*/ 	.byte	0x08
	.zero		1


	//   ....[18]....
        /*01ec*/ 	.word	0x00000380
        /*01f0*/ 	.word	0x000000ff
        /*01f4*/ 	.word	0x00000048
        /*01f8*/ 	.short	0x0100
        /*01fa*/ 	.byte	0x08
	.zero		1


	//   ....[19]....
        /*01fc*/ 	.word	0x00000390
        /*0200*/ 	.word	0x000000ff
        /*0204*/ 	.word	0x000000a0
        /*0208*/ 	.short	0x0100
        /*020a*/ 	.byte	0x08
	.zero		1


	//   ....[20]....
        /*020c*/ 	.word	0x000003a0
        /*0210*/ 	.word	0x000000ff
        /*0214*/ 	.word	0x00000050
        /*0218*/ 	.short	0x0100
        /*021a*/ 	.byte	0x08
	.zero		1


	//   ....[21]....
        /*021c*/ 	.word	0x000003b0
        /*0220*/ 	.word	0x000000ff
        /*0224*/ 	.word	0x000000a8
        /*0228*/ 	.short	0x0100
        /*022a*/ 	.byte	0x08
	.zero		1


	//   ....[22]....
        /*022c*/ 	.word	0x00000910
        /*0230*/ 	.word	0x000000ff
        /*0234*/ 	.word	0x000000e0
        /*0238*/ 	.short	0x0100
        /*023a*/ 	.byte	0x08
	.zero		1


	//   ....[23]....
        /*023c*/ 	.word	0x000009a0
        /*0240*/ 	.word	0x000000ff
        /*0244*/ 	.word	0x000000e8
        /*0248*/ 	.short	0x0100
        /*024a*/ 	.byte	0x08
	.zero		1


	//   ....[24]....
        /*024c*/ 	.word	0x000009f0
        /*0250*/ 	.word	0x000000ff
        /*0254*/ 	.word	0x000000c0
        /*0258*/ 	.short	0x0100
        /*025a*/ 	.byte	0x09
	.zero		1


	//   ....[25]....
        /*025c*/ 	.word	0x00000a00
        /*0260*/ 	.word	0x000000ff
        /*0264*/ 	.word	0x000000c8
        /*0268*/ 	.short	0x0100
        /*026a*/ 	.byte	0x09
	.zero		1


	//   ....[26]....
        /*026c*/ 	.word	0x00000a10
        /*0270*/ 	.word	0x000000ff
        /*0274*/ 	.word	0x000000d0
        /*0278*/ 	.short	0x0100
        /*027a*/ 	.byte	0x09
	.zero		1


	//   ....[27]....
        /*027c*/ 	.word	0x00000a20
        /*0280*/ 	.word	0x000000ff
        /*0284*/ 	.word	0x000000d8
        /*0288*/ 	.short	0x0100
        /*028a*/ 	.byte	0x09
	.zero		1


	//   ....[28]....
        /*028c*/ 	.word	0x00001920
        /*0290*/ 	.word	0x000000ff
        /*0294*/ 	.word	0xfffffff8
        /*0298*/ 	.short	0x010a
        /*029a*/ 	.byte	0x2b
	.zero		1


	//   ....[29]....
        /*029c*/ 	.word	0x00001ae0
        /*02a0*/ 	.word	0x00000003
        /*02a4*/ 	.word	0x00000000
        /*02a8*/ 	.short	0x010a
        /*02aa*/ 	.byte	0x3f
	.zero		1


	//   ....[30]....
        /*02ac*/ 	.word	0x00001b20
        /*02b0*/ 	.word	0x00000003
        /*02b4*/ 	.word	0x00000000
        /*02b8*/ 	.short	0x010a
        /*02ba*/ 	.byte	0x3f
	.zero		1


	//   ....[31]....
        /*02bc*/ 	.word	0x00001e20
        /*02c0*/ 	.word	0x000000ff
        /*02c4*/ 	.word	0x00000000
        /*02c8*/ 	.short	0x010a
        /*02ca*/ 	.byte	0x04
	.zero		1


	//   ....[32]....
        /*02cc*/ 	.word	0x00001e60
        /*02d0*/ 	.word	0x000000ff
        /*02d4*/ 	.word	0x00000000
        /*02d8*/ 	.short	0x010a
        /*02da*/ 	.byte	0x04
	.zero		1


	//   ....[33]....
        /*02dc*/ 	.word	0x000020c0
        /*02e0*/ 	.word	0x00000005
        /*02e4*/ 	.word	0x00000000
        /*02e8*/ 	.short	0x0101
        /*02ea*/ 	.byte	0x3f
	.zero		1


	//   ....[34]....
        /*02ec*/ 	.word	0x000021d0
        /*02f0*/ 	.word	0x00000003
        /*02f4*/ 	.word	0x00000000
        /*02f8*/ 	.short	0x0101
        /*02fa*/ 	.byte	0x30
	.zero		1


	//   ....[35]....
        /*02fc*/ 	.word	0x000022d0
        /*0300*/ 	.word	0x00000003
        /*0304*/ 	.word	0x00000000
        /*0308*/ 	.short	0x0101
        /*030a*/ 	.byte	0x3f
	.zero		1


	//   ....[36]....
        /*030c*/ 	.word	0x00002350
        /*0310*/ 	.word	0x000000ff
        /*0314*/ 	.word	0x00000008
        /*0318*/ 	.short	0x010a
        /*031a*/ 	.byte	0x2b
	.zero		1


	//   ....[37]....
        /*031c*/ 	.word	0x000055c0
        /*0320*/ 	.word	0x00000000
        /*0324*/ 	.word	0x00000000
        /*0328*/ 	.short	0x0101
        /*032a*/ 	.byte	0x30
	.zero		1


	//   ....[38]....
        /*032c*/ 	.word	0x00005ee0
        /*0330*/ 	.word	0x0000000c
        /*0334*/ 	.word	0x00000058
        /*0338*/ 	.short	0x010a
        /*033a*/ 	.byte	0x3f
	.zero		1


	//   ....[39]....
        /*033c*/ 	.word	0x000062d0
        /*0340*/ 	.word	0x00000006
        /*0344*/ 	.word	0x000000e8
        /*0348*/ 	.short	0x0101
        /*034a*/ 	.byte	0x3f
	.zero		1


	//   ....[40]....
        /*034c*/ 	.word	0x000069f0
        /*0350*/ 	.word	0x00000007
        /*0354*/ 	.word	0x00000000
        /*0358*/ 	.short	0x010a
        /*035a*/ 	.byte	0x3f
	.zero		1


	//   ....[41]....
        /*035c*/ 	.word	0x00006a70
        /*0360*/ 	.word	0x00000006
        /*0364*/ 	.word	0x00000000
        /*0368*/ 	.short	0x010a
        /*036a*/ 	.byte	0x3f
	.zero		1


	//   ....[42]....
        /*036c*/ 	.word	0x00006b00
        /*0370*/ 	.word	0x00000007
        /*0374*/ 	.word	0x00000000
        /*0378*/ 	.short	0x010a
        /*037a*/ 	.byte	0x3f
	.zero		1


	//   ....[43]....
        /*037c*/ 	.word	0x00006b90
        /*0380*/ 	.word	0x00000006
        /*0384*/ 	.word	0x00000000
        /*0388*/ 	.short	0x010a
        /*038a*/ 	.byte	0x3f
	.zero		1


	//   ....[44]....
        /*038c*/ 	.word	0x00006c20
        /*0390*/ 	.word	0x00000007
        /*0394*/ 	.word	0x00000000
        /*0398*/ 	.short	0x010a
        /*039a*/ 	.byte	0x3f
	.zero		1


	//   ....[45]....
        /*039c*/ 	.word	0x00006cb0
        /*03a0*/ 	.word	0x00000006
        /*03a4*/ 	.word	0x00000000
        /*03a8*/ 	.short	0x010a
        /*03aa*/ 	.byte	0x3f
	.zero		1


	//   ....[46]....
        /*03ac*/ 	.word	0x00006d40
        /*03b0*/ 	.word	0x00000007
        /*03b4*/ 	.word	0x00000000
        /*03b8*/ 	.short	0x010a
        /*03ba*/ 	.byte	0x3f
	.zero		1


	//   ....[47]....
        /*03bc*/ 	.word	0x00006dd0
        /*03c0*/ 	.word	0x00000006
        /*03c4*/ 	.word	0x00000000
        /*03c8*/ 	.short	0x010a
        /*03ca*/ 	.byte	0x3f
	.zero		1


	//   ....[48]....
        /*03cc*/ 	.word	0x00006e60
        /*03d0*/ 	.word	0x00000007
        /*03d4*/ 	.word	0x00000000
        /*03d8*/ 	.short	0x010a
        /*03da*/ 	.byte	0x3f
	.zero		1


	//   ....[49]....
        /*03dc*/ 	.word	0x00006ef0
        /*03e0*/ 	.word	0x00000006
        /*03e4*/ 	.word	0x00000000
        /*03e8*/ 	.short	0x010a
        /*03ea*/ 	.byte	0x3f
	.zero		1


	//   ....[50]....
        /*03ec*/ 	.word	0x00006f80
        /*03f0*/ 	.word	0x00000005
        /*03f4*/ 	.word	0x00000000
        /*03f8*/ 	.short	0x010a
        /*03fa*/ 	.byte	0x3f
	.zero		1


	//   ....[51]....
        /*03fc*/ 	.word	0x00006ff0
        /*0400*/ 	.word	0x00000003
        /*0404*/ 	.word	0xfffffff8
        /*0408*/ 	.short	0x010a
        /*040a*/ 	.byte	0x3f
	.zero		1


	//   ....[52]....
        /*040c*/ 	.word	0x00007040
        /*0410*/ 	.word	0x00000003
        /*0414*/ 	.word	0x00000000
        /*0418*/ 	.short	0x010a
        /*041a*/ 	.byte	0x3f
	.zero		1


	//   ....[53]....
        /*041c*/ 	.word	0x000070a0
        /*0420*/ 	.word	0x00000005
        /*0424*/ 	.word	0x00000000
        /*0428*/ 	.short	0x010a
        /*042a*/ 	.byte	0x3f
	.zero		1


	//   ....[54]....
        /*042c*/ 	.word	0x00007100
        /*0430*/ 	.word	0x00000003
        /*0434*/ 	.word	0x00000008
        /*0438*/ 	.short	0x010a
        /*043a*/ 	.byte	0x3f
	.zero		1


	//   ....[55]....
        /*043c*/ 	.word	0x000071d0
        /*0440*/ 	.word	0x0000000c
        /*0444*/ 	.word	0x00000058
        /*0448*/ 	.short	0x010a
        /*044a*/ 	.byte	0x3f
	.zero		1


	//   ....[56]....
        /*044c*/ 	.word	0x000072a0
        /*0450*/ 	.word	0x00000007
        /*0454*/ 	.word	0x00000000
        /*0458*/ 	.short	0x010a
        /*045a*/ 	.byte	0x3f
	.zero		1


	//   ....[57]....
        /*045c*/ 	.word	0x000072f0
        /*0460*/ 	.word	0x00000006
        /*0464*/ 	.word	0x00000000
        /*0468*/ 	.short	0x010a
        /*046a*/ 	.byte	0x3f
	.zero		1


	//   ....[58]....
        /*046c*/ 	.word	0x00007340
        /*0470*/ 	.word	0x00000007
        /*0474*/ 	.word	0x00000000
        /*0478*/ 	.short	0x010a
        /*047a*/ 	.byte	0x3f
	.zero		1


	//   ....[59]....
        /*047c*/ 	.word	0x00007390
        /*0480*/ 	.word	0x00000006
        /*0484*/ 	.word	0x00000000
        /*0488*/ 	.short	0x010a
        /*048a*/ 	.byte	0x3f
	.zero		1


	//   ....[60]....
        /*048c*/ 	.word	0x000073e0
        /*0490*/ 	.word	0x00000007
        /*0494*/ 	.word	0x00000000
        /*0498*/ 	.short	0x010a
        /*049a*/ 	.byte	0x3f
	.zero		1


	//   ....[61]....
        /*049c*/ 	.word	0x00007430
        /*04a0*/ 	.word	0x00000006
        /*04a4*/ 	.word	0x00000000
        /*04a8*/ 	.short	0x010a
        /*04aa*/ 	.byte	0x3f
	.zero		1


	//   ....[62]....
        /*04ac*/ 	.word	0x00007480
        /*04b0*/ 	.word	0x00000007
        /*04b4*/ 	.word	0x00000000
        /*04b8*/ 	.short	0x010a
        /*04ba*/ 	.byte	0x3f
	.zero		1


	//   ....[63]....
        /*04bc*/ 	.word	0x000074d0
        /*04c0*/ 	.word	0x00000006
        /*04c4*/ 	.word	0x00000000
        /*04c8*/ 	.short	0x010a
        /*04ca*/ 	.byte	0x3f
	.zero		1


	//   ....[64]....
        /*04cc*/ 	.word	0x00007520
        /*04d0*/ 	.word	0x00000007
        /*04d4*/ 	.word	0x00000000
        /*04d8*/ 	.short	0x010a
        /*04da*/ 	.byte	0x3f
	.zero		1


	//   ....[65]....
        /*04dc*/ 	.word	0x00007570
        /*04e0*/ 	.word	0x00000006
        /*04e4*/ 	.word	0x00000000
        /*04e8*/ 	.short	0x010a
        /*04ea*/ 	.byte	0x3f
	.zero		1


	//----- nvinfo : EIATTR_NUM_MBARRIERS
	.align		4
.L_37:
        /*04ec*/ 	.byte	0x03, 0x38
        /*04ee*/ 	.short	0x001c


	//----- nvinfo : EIATTR_EXIT_INSTR_OFFSETS
	.align		4
        /*04f0*/ 	.byte	0x04, 0x1c
        /*04f2*/ 	.short	(.L_39 - .L_38)


	//   ....[0]....
.L_38:
        /*04f4*/ 	.word	0x00001500


	//   ....[1]....
        /*04f8*/ 	.word	0x00001560


	//   ....[2]....
        /*04fc*/ 	.word	0x00005be0


	//   ....[3]....
        /*0500*/ 	.word	0x00005c10


	//   ....[4]....
        /*0504*/ 	.word	0x00006fd0


	//----- nvinfo : EIATTR_MAX_THREADS
	.align		4
.L_39:
        /*0508*/ 	.byte	0x04, 0x05
        /*050a*/ 	.short	(.L_41 - .L_40)
.L_40:
        /*050c*/ 	.word	0x00000180
        /*0510*/ 	.word	0x00000001
        /*0514*/ 	.word	0x00000001


	//----- nvinfo : EIATTR_CRS_STACK_SIZE
	.align		4
.L_41:
        /*0518*/ 	.byte	0x04, 0x1e
        /*051a*/ 	.short	(.L_43 - .L_42)
.L_42:
        /*051c*/ 	.word	0x00000000


	//----- nvinfo : EIATTR_CBANK_PARAM_SIZE
	.align		4
.L_43:
        /*0520*/ 	.byte	0x03, 0x19
        /*0522*/ 	.short	0x0470


	//----- nvinfo : EIATTR_PARAM_CBANK
	.align		4
        /*0524*/ 	.byte	0x04, 0x0a
        /*0526*/ 	.short	(.L_45 - .L_44)
	.align		4
.L_44:
        /*0528*/ 	.word	index@(.nv.constant0._ZN7cutlass13device_kernelINS_4gemm6kernel13GemmUniversalIN4cute5tupleIJiiiiEEENS1_10collective13CollectiveMmaINS1_34MainloopSm90TmaGmmaWarpSpecializedILi11ENS5_IJNS4_1CILi2EEENSA_ILi1EEESC_EEENS1_32KernelTmaWarpSpecializedPingpongEEENS5_IJNSA_ILi64EEENSA_ILi96EEESG_EEENS_6half_tENS5_IJlSC_lEEESJ_SK_NS4_8TiledMMAINS4_8MMA_AtomIJNS4_4SM904GMMA25MMA_64x96x16_F32F16F16_SSILNSO_5MajorE0ELSQ_0ELNSO_7ScaleInE1ELSR_1EEEEEENS4_6LayoutINS5_IJSC_SC_SC_EEENS5_IJNSA_ILi0EEESW_SW_EEEEENS5_IJNS4_10UnderscoreESZ_SZ_EEEEENS4_13SM90_TMA_LOADENS4_14ComposedLayoutINS4_7SwizzleILi3ELi4ELi3EEENS4_18smem_ptr_flag_bitsILi16EEENSU_INS5_IJNSA_ILi8EEESG_EEENS5_IJSG_SC_EEEEEEEvNS4_8identityENS4_23SM90_TMA_LOAD_MULTICASTES1C_vS1D_EENS_8epilogue10collective6detail29Sm90TmaWarpSpecializedAdapterINS1H_15DefaultEpilogueISJ_SK_SK_NS1G_6thread17LinearCombinationISJ_Li1EffLNS1L_9ScaleType4KindE0ELNS_15FloatRoundStyleE2ESJ_EENS1_15EpilogueDefaultEEEEEvvEEEEvNT_6ParamsE)
        /*052c*/ 	.short	0x0210
        /*052e*/ 	.short	0x0470


	//----- nvinfo : EIATTR_SW_WAR
	.align		4
.L_45:
        /*0530*/ 	.byte	0x04, 0x36
        /*0532*/ 	.short	(.L_47 - .L_46)
.L_46:
        /*0534*/ 	.word	0x00000008
.L_47:


//--------------------- .nv.callgraph             --------------------------
	.section	.nv.callgraph,"",@"SHT_CUDA_CALLGRAPH"
	.align	4
	.sectionentsize	8
	.align		4
        /*0000*/ 	.word	0x00000000
	.align		4
        /*0004*/ 	.word	0xffffffff
	.align		4
        /*0008*/ 	.word	index@(_ZN7cutlass13device_kernelINS_4gemm6kernel13GemmUniversalIN4cute5tupleIJiiiiEEENS1_10collective13CollectiveMmaINS1_34MainloopSm90TmaGmmaWarpSpecializedILi11ENS5_IJNS4_1CILi2EEENSA_ILi1EEESC_EEENS1_32KernelTmaWarpSpecializedPingpongEEENS5_IJNSA_ILi64EEENSA_ILi96EEESG_EEENS_6half_tENS5_IJlSC_lEEESJ_SK_NS4_8TiledMMAINS4_8MMA_AtomIJNS4_4SM904GMMA25MMA_64x96x16_F32F16F16_SSILNSO_5MajorE0ELSQ_0ELNSO_7ScaleInE1ELSR_1EEEEEENS4_6LayoutINS5_IJSC_SC_SC_EEENS5_IJNSA_ILi0EEESW_SW_EEEEENS5_IJNS4_10UnderscoreESZ_SZ_EEEEENS4_13SM90_TMA_LOADENS4_14ComposedLayoutINS4_7SwizzleILi3ELi4ELi3EEENS4_18smem_ptr_flag_bitsILi16EEENSU_INS5_IJNSA_ILi8EEESG_EEENS5_IJSG_SC_EEEEEEEvNS4_8identityENS4_23SM90_TMA_LOAD_MULTICASTES1C_vS1D_EENS_8epilogue10collective6detail29Sm90TmaWarpSpecializedAdapterINS1H_15DefaultEpilogueISJ_SK_SK_NS1G_6thread17LinearCombinationISJ_Li1EffLNS1L_9ScaleType4KindE0ELNS_15FloatRoundStyleE2ESJ_EENS1_15EpilogueDefaultEEEEEvvEEEEvNT_6ParamsE)
	.align		4
        /*000c*/ 	.word	index@(__assertfail)
	.align		4
        /*0010*/ 	.word	0x00000000
	.align		4
        /*0014*/ 	.word	0xfffffffe
	.align		4
        /*0018*/ 	.word	0x00000000
	.align		4
        /*001c*/ 	.word	0xfffffffd
	.align		4
        /*0020*/ 	.word	0x00000000
	.align		4
        /*0024*/ 	.word	0xfffffffc


//--------------------- .nv.constant4             --------------------------
	.section	.nv.constant4,"a",@progbits
	.align	8
	.align		8
.nv.constant4:
        /*0000*/ 	.dword	__assertfail
	.align		8
        /*0008*/ 	.dword	__unnamed_1
	.align		8
        /*0010*/ 	.dword	_ZN40_INTERNAL_ba0bfb05_4_k_cu_1ca0e9c0_145644cuda3std3__45__cpo5beginE
	.align		8
        /*0018*/ 	.dword	_ZN40_INTERNAL_ba0bfb05_4_k_cu_1ca0e9c0_145644cuda3std3__45__cpo3endE
	.align		8
        /*0020*/ 	.dword	_ZN40_INTERNAL_ba0bfb05_4_k_cu_1ca0e9c0_145644cuda3std3__45__cpo6cbeginE
	.align		8
        /*0028*/ 	.dword	_ZN40_INTERNAL_ba0bfb05_4_k_cu_1ca0e9c0_145644cuda3std3__45__cpo4cendE
	.align		8
        /*0030*/ 	.dword	_ZN40_INTERNAL_ba0bfb05_4_k_cu_1ca0e9c0_145644cuda3std3__442_GLOBAL__N__ba0bfb05_4_k_cu_1ca0e9c0_145646ignoreE
	.align		8
        /*0038*/ 	.dword	_ZN40_INTERNAL_ba0bfb05_4_k_cu_1ca0e9c0_145644cuda3std3__419piecewise_constructE
	.align		8
        /*0040*/ 	.dword	_ZN40_INTERNAL_ba0bfb05_4_k_cu_1ca0e9c0_145644cuda3std3__48in_placeE
	.align		8
        /*0048*/ 	.dword	_ZN40_INTERNAL_ba0bfb05_4_k_cu_1ca0e9c0_145644cuda3std6ranges3__45__cpo4swapE
	.align		8
        /*0050*/ 	.dword	_ZN40_INTERNAL_ba0bfb05_4_k_cu_1ca0e9c0_145644cuda3std6ranges3__45__cpo9iter_moveE
	.align		8
        /*0058*/ 	.dword	_ZN40_INTERNAL_ba0bfb05_4_k_cu_1ca0e9c0_145644cute7productE
	.align		8
        /*0060*/ 	.dword	_ZN40_INTERNAL_ba0bfb05_4_k_cu_1ca0e9c0_145644cute1_E
	.align		8
        /*0068*/ 	.dword	$str$22
	.align		8
        /*0070*/ 	.dword	$str$23


//--------------------- .text._ZN7cutlass13device_kernelINS_4gemm6kernel13GemmUniversalIN4cute5tupleIJiiiiEEENS1_10collective13CollectiveMmaINS1_34MainloopSm90TmaGmmaWarpSpecializedILi11ENS5_IJNS4_1CILi2EEENSA_ILi1EEESC_EEENS1_32KernelTmaWarpSpecializedPingpongEEENS5_IJNSA_ILi64EEENSA_ILi96EEESG_EEENS_6half_tENS5_IJlSC_lEEESJ_SK_NS4_8TiledMMAINS4_8MMA_AtomIJNS4_4SM904GMMA25MMA_64x96x16_F32F16F16_SSILNSO_5MajorE0ELSQ_0ELNSO_7ScaleInE1ELSR_1EEEEEENS4_6LayoutINS5_IJSC_SC_SC_EEENS5_IJNSA_ILi0EEESW_SW_EEEEENS5_IJNS4_10UnderscoreESZ_SZ_EEEEENS4_13SM90_TMA_LOADENS4_14ComposedLayoutINS4_7SwizzleILi3ELi4ELi3EEENS4_18smem_ptr_flag_bitsILi16EEENSU_INS5_IJNSA_ILi8EEESG_EEENS5_IJSG_SC_EEEEEEEvNS4_8identityENS4_23SM90_TMA_LOAD_MULTICASTES1C_vS1D_EENS_8epilogue10collective6detail29Sm90TmaWarpSpecializedAdapterINS1H_15DefaultEpilogueISJ_SK_SK_NS1G_6thread17LinearCombinationISJ_Li1EffLNS1L_9ScaleType4KindE0ELNS_15FloatRoundStyleE2ESJ_EENS1_15EpilogueDefaultEEEEEvvEEEEvNT_6ParamsE --------------------------
	.section	.text._ZN7cutlass13device_kernelINS_4gemm6kernel13GemmUniversalIN4cute5tupleIJiiiiEEENS1_10collective13CollectiveMmaINS1_34MainloopSm90TmaGmmaWarpSpecializedILi11ENS5_IJNS4_1CILi2EEENSA_ILi1EEESC_EEENS1_32KernelTmaWarpSpecializedPingpongEEENS5_IJNSA_ILi64EEENSA_ILi96EEESG_EEENS_6half_tENS5_IJlSC_lEEESJ_SK_NS4_8TiledMMAINS4_8MMA_AtomIJNS4_4SM904GMMA25MMA_64x96x16_F32F16F16_SSILNSO_5MajorE0ELSQ_0ELNSO_7ScaleInE1ELSR_1EEEEEENS4_6LayoutINS5_IJSC_SC_SC_EEENS5_IJNSA_ILi0EEESW_SW_EEEEENS5_IJNS4_10UnderscoreESZ_SZ_EEEEENS4_13SM90_TMA_LOADENS4_14ComposedLayoutINS4_7SwizzleILi3ELi4ELi3EEENS4_18smem_ptr_flag_bitsILi16EEENSU_INS5_IJNSA_ILi8EEESG_EEENS5_IJSG_SC_EEEEEEEvNS4_8identityENS4_23SM90_TMA_LOAD_MULTICASTES1C_vS1D_EENS_8epilogue10collective6detail29Sm90TmaWarpSpecializedAdapterINS1H_15DefaultEpilogueISJ_SK_SK_NS1G_6thread17LinearCombinationISJ_Li1EffLNS1L_9ScaleType4KindE0ELNS_15FloatRoundStyleE2ESJ_EENS1_15EpilogueDefaultEEEEEvvEEEEvNT_6ParamsE,"ax",@progbits
	.align	128
.text._ZN7cutlass13device_kernelINS_4gemm6kernel13GemmUniversalIN4cute5tupleIJiiiiEEENS1_10collective13CollectiveMmaINS1_34MainloopSm90TmaGmmaWarpSpecializedILi11ENS5_IJNS4_1CILi2EEENSA_ILi1EEESC_EEENS1_32KernelTmaWarpSpecializedPingpongEEENS5_IJNSA_ILi64EEENSA_ILi96EEESG_EEENS_6half_tENS5_IJlSC_lEEESJ_SK_NS4_8TiledMMAINS4_8MMA_AtomIJNS4_4SM904GMMA25MMA_64x96x16_F32F16F16_SSILNSO_5MajorE0ELSQ_0ELNSO_7ScaleInE1ELSR_1EEEEEENS4_6LayoutINS5_IJSC_SC_SC_EEENS5_IJNSA_ILi0EEESW_SW_EEEEENS5_IJNS4_10UnderscoreESZ_SZ_EEEEENS4_13SM90_TMA_LOADENS4_14ComposedLayoutINS4_7SwizzleILi3ELi4ELi3EEENS4_18smem_ptr_flag_bitsILi16EEENSU_INS5_IJNSA_ILi8EEESG_EEENS5_IJSG_SC_EEEEEEEvNS4_8identityENS4_23SM90_TMA_LOAD_MULTICASTES1C_vS1D_EENS_8epilogue10collective6detail29Sm90TmaWarpSpecializedAdapterINS1H_15DefaultEpilogueISJ_SK_SK_NS1G_6thread17LinearCombinationISJ_Li1EffLNS1L_9ScaleType4KindE0ELNS_15FloatRoundStyleE2ESJ_EENS1_15EpilogueDefaultEEEEEvvEEEEvNT_6ParamsE:
        .type           _ZN7cutlass13device_kernelINS_4gemm6kernel13GemmUniversalIN4cute5tupleIJiiiiEEENS1_10collective13CollectiveMmaINS1_34MainloopSm90TmaGmmaWarpSpecializedILi11ENS5_IJNS4_1CILi2EEENSA_ILi1EEESC_EEENS1_32KernelTmaWarpSpecializedPingpongEEENS5_IJNSA_ILi64EEENSA_ILi96EEESG_EEENS_6half_tENS5_IJlSC_lEEESJ_SK_NS4_8TiledMMAINS4_8MMA_AtomIJNS4_4SM904GMMA25MMA_64x96x16_F32F16F16_SSILNSO_5MajorE0ELSQ_0ELNSO_7ScaleInE1ELSR_1EEEEEENS4_6LayoutINS5_IJSC_SC_SC_EEENS5_IJNSA_ILi0EEESW_SW_EEEEENS5_IJNS4_10UnderscoreESZ_SZ_EEEEENS4_13SM90_TMA_LOADENS4_14ComposedLayoutINS4_7SwizzleILi3ELi4ELi3EEENS4_18smem_ptr_flag_bitsILi16EEENSU_INS5_IJNSA_ILi8EEESG_EEENS5_IJSG_SC_EEEEEEEvNS4_8identityENS4_23SM90_TMA_LOAD_MULTICASTES1C_vS1D_EENS_8epilogue10collective6detail29Sm90TmaWarpSpecializedAdapterINS1H_15DefaultEpilogueISJ_SK_SK_NS1G_6thread17LinearCombinationISJ_Li1EffLNS1L_9ScaleType4KindE0ELNS_15FloatRoundStyleE2ESJ_EENS1_15EpilogueDefaultEEEEEvvEEEEvNT_6ParamsE,@function
        .size           _ZN7cutlass13device_kernelINS_4gemm6kernel13GemmUniversalIN4cute5tupleIJiiiiEEENS1_10collective13CollectiveMmaINS1_34MainloopSm90TmaGmmaWarpSpecializedILi11ENS5_IJNS4_1CILi2EEENSA_ILi1EEESC_EEENS1_32KernelTmaWarpSpecializedPingpongEEENS5_IJNSA_ILi64EEENSA_ILi96EEESG_EEENS_6half_tENS5_IJlSC_lEEESJ_SK_NS4_8TiledMMAINS4_8MMA_AtomIJNS4_4SM904GMMA25MMA_64x96x16_F32F16F16_SSILNSO_5MajorE0ELSQ_0ELNSO_7ScaleInE1ELSR_1EEEEEENS4_6LayoutINS5_IJSC_SC_SC_EEENS5_IJNSA_ILi0EEESW_SW_EEEEENS5_IJNS4_10UnderscoreESZ_SZ_EEEEENS4_13SM90_TMA_LOADENS4_14ComposedLayoutINS4_7SwizzleILi3ELi4ELi3EEENS4_18smem_ptr_flag_bitsILi16EEENSU_INS5_IJNSA_ILi8EEESG_EEENS5_IJSG_SC_EEEEEEEvNS4_8identityENS4_23SM90_TMA_LOAD_MULTICASTES1C_vS1D_EENS_8epilogue10collective6detail29Sm90TmaWarpSpecializedAdapterINS1H_15DefaultEpilogueISJ_SK_SK_NS1G_6thread17LinearCombinationISJ_Li1EffLNS1L_9ScaleType4KindE0ELNS_15FloatRoundStyleE2ESJ_EENS1_15EpilogueDefaultEEEEEvvEEEEvNT_6ParamsE,(.L_x_184 - _ZN7cutlass13device_kernelINS_4gemm6kernel13GemmUniversalIN4cute5tupleIJiiiiEEENS1_10collective13CollectiveMmaINS1_34MainloopSm90TmaGmmaWarpSpecializedILi11ENS5_IJNS4_1CILi2EEENSA_ILi1EEESC_EEENS1_32KernelTmaWarpSpecializedPingpongEEENS5_IJNSA_ILi64EEENSA_ILi96EEESG_EEENS_6half_tENS5_IJlSC_lEEESJ_SK_NS4_8TiledMMAINS4_8MMA_AtomIJNS4_4SM904GMMA25MMA_64x96x16_F32F16F16_SSILNSO_5MajorE0ELSQ_0ELNSO_7ScaleInE1ELSR_1EEEEEENS4_6LayoutINS5_IJSC_SC_SC_EEENS5_IJNSA_ILi0EEESW_SW_EEEEENS5_IJNS4_10UnderscoreESZ_SZ_EEEEENS4_13SM90_TMA_LOADENS4_14ComposedLayoutINS4_7SwizzleILi3ELi4ELi3EEENS4_18smem_ptr_flag_bitsILi16EEENSU_INS5_IJNSA_ILi8EEESG_EEENS5_IJSG_SC_EEEEEEEvNS4_8identityENS4_23SM90_TMA_LOAD_MULTICASTES1C_vS1D_EENS_8epilogue10collective6detail29Sm90TmaWarpSpecializedAdapterINS1H_15DefaultEpilogueISJ_SK_SK_NS1G_6thread17LinearCombinationISJ_Li1EffLNS1L_9ScaleType4KindE0ELNS_15FloatRoundStyleE2ESJ_EENS1_15EpilogueDefaultEEEEEvvEEEEvNT_6ParamsE)
        .other          _ZN7cutlass13device_kernelINS_4gemm6kernel13GemmUniversalIN4cute5tupleIJiiiiEEENS1_10collective13CollectiveMmaINS1_34MainloopSm90TmaGmmaWarpSpecializedILi11ENS5_IJNS4_1CILi2EEENSA_ILi1EEESC_EEENS1_32KernelTmaWarpSpecializedPingpongEEENS5_IJNSA_ILi64EEENSA_ILi96EEESG_EEENS_6half_tENS5_IJlSC_lEEESJ_SK_NS4_8TiledMMAINS4_8MMA_AtomIJNS4_4SM904GMMA25MMA_64x96x16_F32F16F16_SSILNSO_5MajorE0ELSQ_0ELNSO_7ScaleInE1ELSR_1EEEEEENS4_6LayoutINS5_IJSC_SC_SC_EEENS5_IJNSA_ILi0EEESW_SW_EEEEENS5_IJNS4_10UnderscoreESZ_SZ_EEEEENS4_13SM90_TMA_LOADENS4_14ComposedLayoutINS4_7SwizzleILi3ELi4ELi3EEENS4_18smem_ptr_flag_bitsILi16EEENSU_INS5_IJNSA_ILi8EEESG_EEENS5_IJSG_SC_EEEEEEEvNS4_8identityENS4_23SM90_TMA_LOAD_MULTICASTES1C_vS1D_EENS_8epilogue10collective6detail29Sm90TmaWarpSpecializedAdapterINS1H_15DefaultEpilogueISJ_SK_SK_NS1G_6thread17LinearCombinationISJ_Li1EffLNS1L_9ScaleType4KindE0ELNS_15FloatRoundStyleE2ESJ_EENS1_15EpilogueDefaultEEEEEvvEEEEvNT_6ParamsE,@"STO_CUDA_ENTRY STV_DEFAULT"
_ZN7cutlass13device_kernelINS_4gemm6kernel13GemmUniversalIN4cute5tupleIJiiiiEEENS1_10collective13CollectiveMmaINS1_34MainloopSm90TmaGmmaWarpSpecializedILi11ENS5_IJNS4_1CILi2EEENSA_ILi1EEESC_EEENS1_32KernelTmaWarpSpecializedPingpongEEENS5_IJNSA_ILi64EEENSA_ILi96EEESG_EEENS_6half_tENS5_IJlSC_lEEESJ_SK_NS4_8TiledMMAINS4_8MMA_AtomIJNS4_4SM904GMMA25MMA_64x96x16_F32F16F16_SSILNSO_5MajorE0ELSQ_0ELNSO_7ScaleInE1ELSR_1EEEEEENS4_6LayoutINS5_IJSC_SC_SC_EEENS5_IJNSA_ILi0EEESW_SW_EEEEENS5_IJNS4_10UnderscoreESZ_SZ_EEEEENS4_13SM90_TMA_LOADENS4_14ComposedLayoutINS4_7SwizzleILi3ELi4ELi3EEENS4_18smem_ptr_flag_bitsILi16EEENSU_INS5_IJNSA_ILi8EEESG_EEENS5_IJSG_SC_EEEEEEEvNS4_8identityENS4_23SM90_TMA_LOAD_MULTICASTES1C_vS1D_EENS_8epilogue10collective6detail29Sm90TmaWarpSpecializedAdapterINS1H_15DefaultEpilogueISJ_SK_SK_NS1G_6thread17LinearCombinationISJ_Li1EffLNS1L_9ScaleType4KindE0ELNS_15FloatRoundStyleE2ESJ_EENS1_15EpilogueDefaultEEEEEvvEEEEvNT_6ParamsE:
[----:B------:R-:W0:Y:S02]  /*0000*/  LDC R1, c[0x0][0x28] ;  /* 0x00000a00ff017b82 */ /* 0x000e240000000800 */
[----:B0-----:R-:W-:Y:S01]  /*0010*/  VIADD R1, R1, 0xfffffff8 ;  /* 0xfffffff801017836 */ /* 0x001fe20000000000 */
[----:B------:R-:W0:Y:S01]  /*0020*/  S2R R4, SR_TID.X ;  /* 0x0000000000047919 */ /* 0x000e220000002100 */
[----:B------:R-:W-:Y:S01]  /*0030*/  ELECT P0, URZ, PT ;  /* 0x00000000003f782f */ /* 0x000fe20003800000 */
[----:B------:R-:W-:Y:S01]  /*0040*/  BSSY B0, `(.L_x_0) ;  /* 0x000000f000007945 */ /* 0x000fe20003800000 */
[--C-:B0-----:R-:W-:Y:S02]  /*0050*/  SHF.R.U32.HI R0, RZ, 0x5, R4.reuse ;  /* 0x00000005ff007819 */ /* 0x101fe40000011604 */
[----:B------:R-:W-:-:S03]  /*0060*/  SHF.R.U32.HI R7, RZ, 0x7, R4 ;  /* 0x00000007ff077819 */ /* 0x000fc60000011604 */
[----:B------:R-:W0:Y:S04]  /*0070*/  SHFL.IDX PT, R2, R0, RZ, 0x1f ;  /* 0x00001fff00027589 */ /* 0x000e2800000e0000 */
[----:B------:R1:W2:Y:S01]  /*0080*/  SHFL.IDX PT, R10, R7, RZ, 0x1f ;  /* 0x00001fff070a7589 */ /* 0x0002a200000e0000 */
[----:B0-----:R-:W-:-:S13]  /*0090*/  ISETP.NE.OR P0, PT, R2, RZ, !P0 ;  /* 0x000000ff0200720c */ /* 0x001fda0004705670 */
[----:B-12---:R-:W-:Y:S05]  /*00a0*/  @P0 BRA `(.L_x_1) ;  /* 0x0000000000200947 */ /* 0x006fea0003800000 */
[----:B------:R-:W-:Y:S02]  /*00b0*/  ULDC.64 UR4, c[0x0][0x198] ;  /* 0x0000660000047ab9 */ /* 0x000fe40000000a00 */
[----:B------:R-:W-:Y:S02]  /*00c0*/  UIADD3 UR6, UP0, UR4, 0xf0, URZ ;  /* 0x000000f004067890 */ /* 0x000fe4000ff1e03f */
[----:B------:R-:W-:Y:S02]  /*00d0*/  UIADD3 UR4, UP1, UR4, 0x1f0, URZ ;  /* 0x000001f004047890 */ /* 0x000fe4000ff3e03f */
[----:B------:R-:W-:Y:S02]  /*00e0*/  UIADD3.X UR7, URZ, UR5, URZ, UP0, !UPT ;  /* 0x000000053f077290 */ /* 0x000fe400087fe43f */
[----:B------:R-:W-:-:S07]  /*00f0*/  UIADD3.X UR5, URZ, UR5, URZ, UP1, !UPT ;  /* 0x000000053f057290 */ /* 0x000fce0008ffe43f */
[----:B------:R0:W-:Y:S02]  /*0100*/  UTMACCTL.PF [UR6] ;  /* 0x00000000060079b9 */ /* 0x0001e40008040000 */
[----:B------:R0:W-:Y:S02]  /*0110*/  UTMACCTL.PF [UR4] ;  /* 0x00000000040079b9 */ /* 0x0001e40008040000 */
[----:B0-----:R-:W-:Y:S01]  /*0120*/  NOP ;  /* 0x0000000000007918 */ /* 0x001fe20000000000 */
.L_x_1:
[----:B------:R-:W-:Y:S05]  /*0130*/  BSYNC B0 ;  /* 0x0000000000007941 */ /* 0x000fea0003800000 */
.L_x_0:
[----:B------:R-:W0:Y:S02]  /*0140*/  SHFL.IDX PT, R9, R0, RZ, 0x1f ;  /* 0x00001fff00097589 */ /* 0x000e2400000e0000 */
[----:B0-----:R-:W-:-:S13]  /*0150*/  ISETP.NE.AND P0, PT, R9, RZ, PT ;  /* 0x000000ff0900720c */ /* 0x001fda0003f05270 */
[----:B------:R-:W-:Y:S05]  /*0160*/  @P0 BRA `(.L_x_2) ;  /* 0x00000000009c0947 */ /* 0x000fea0003800000 */
[----:B------:R-:W-:Y:S01]  /*0170*/  ELECT P0, URZ, PT ;  /* 0x00000000003f782f */ /* 0x000fe20003800000 */
[----:B------:R-:W-:-:S12]  /*0180*/  BSSY B0, `(.L_x_2) ;  /* 0x0000025000007945 */ /* 0x000fd80003800000 */
[----:B------:R-:W-:Y:S05]  /*0190*/  @!P0 BRA `(.L_x_3) ;  /* 0x00000000008c8947 */ /* 0x000fea0003800000 */
[----:B------:R-:W0:Y:S01]  /*01a0*/  S2UR UR8, SR_CgaCtaId ;  /* 0x00000000000879c3 */ /* 0x000e220000008800 */
[----:B------:R-:W-:Y:S01]  /*01b0*/  UMOV UR4, 0x400 ;  /* 0x0000040000047882 */ /* 0x000fe20000000000 */
[----:B------:R-:W-:Y:S01]  /*01c0*/  UMOV UR5, 0x1 ;  /* 0x0000000100057882 */ /* 0x000fe20000000000 */
[----:B------:R-:W-:Y:S02]  /*01d0*/  UMOV UR6, 0x2 ;  /* 0x0000000200067882 */ /* 0x000fe40000000000 */
[----:B------:R-:W-:-:S04]  /*01e0*/  UIADD3 UR6, -UR6, 0x100000, URZ ;  /* 0x0010000006067890 */ /* 0x000fc8000fffe13f */
[----:B------:R-:W-:Y:S02]  /*01f0*/  USHF.L.U32 UR7, UR6, 0xb, URZ ;  /* 0x0000000b06077899 */ /* 0x000fe4000800063f */
[----:B------:R-:W-:Y:S02]  /*0200*/  USHF.L.U32 UR6, UR6, 0x1, URZ ;  /* 0x0000000106067899 */ /* 0x000fe4000800063f */
[----:B0-----:R-:W-:Y:S02]  /*0210*/  ULEA UR8, UR8, UR4, 0x18 ;  /* 0x0000000408087291 */ /* 0x001fe4000f8ec03f */
[----:B------:R-:W-:-:S04]  /*0220*/  UIADD3 UR4, -UR5, 0x100000, URZ ;  /* 0x0010000005047890 */ /* 0x000fc8000fffe13f */
[----:B------:R-:W-:Y:S02]  /*0230*/  USHF.L.U32 UR5, UR4, 0xb, URZ ;  /* 0x0000000b04057899 */ /* 0x000fe4000800063f */
[----:B------:R-:W-:Y:S01]  /*0240*/  USHF.L.U32 UR4, UR4, 0x1, URZ ;  /* 0x0000000104047899 */ /* 0x000fe2000800063f */
[----:B------:R-:W0:Y:S11]  /*0250*/  FENCE.VIEW.ASYNC.S ;  /* 0x00000000000073c6 */ /* 0x000e360000000000 */
[----:B0-----:R0:W1:Y:S01]  /*0260*/  SYNCS.EXCH.64 URZ, [UR8], UR4 ;  /* 0x00000004083f75b2 */ /* 0x0010620008000100 */
[----:B------:R0:W2:Y:S01]  /*0270*/  SYNCS.EXCH.64 URZ, [UR8+0x58], UR6 ;  /* 0x00005806083f75b2 */ /* 0x0000a20008000100 */
[----:B------:R0:W3:Y:S01]  /*0280*/  SYNCS.EXCH.64 URZ, [UR8+0x8], UR4 ;  /* 0x00000804083f75b2 */ /* 0x0000e20008000100 */
[----:B------:R0:W4:Y:S01]  /*0290*/  SYNCS.EXCH.64 URZ, [UR8+0x60], UR6 ;  /* 0x00006006083f75b2 */ /* 0x0001220008000100 */
[----:B------:R0:W0:Y:S01]  /*02a0*/  SYNCS.EXCH.64 URZ, [UR8+0x10], UR4 ;  /* 0x00001004083f75b2 */ /* 0x0000220008000100 */
        /* <DEDUP_REMOVED lines=17> */
[----:B------:R-:W-:Y:S01]  /*03c0*/  NOP ;  /* 0x0000000000007918 */ /* 0x000fe20000000000 */
.L_x_3:
[----:B0-----:R-:W-:Y:S05]  /*03d0*/  BSYNC B0 ;  /* 0x0000000000007941 */ /* 0x001fea0003800000 */
.L_x_2:
[----:B------:R-:W0:Y:S01]  /*03e0*/  SHFL.IDX PT, R12, R0, RZ, 0x1f ;  /* 0x00001fff000c7589 */ /* 0x000e2200000e0000 */
[----:B------:R-:W5:Y:S01]  /*03f0*/  S2UR UR12, SR_CTAID.X ;  /* 0x00000000000c79c3 */ /* 0x000f620000002500 */
[----:B------:R-:W-:Y:S02]  /*0400*/  SHF.R.S32.HI R3, RZ, 0x1f, R4 ;  /* 0x0000001fff037819 */ /* 0x000fe40000011404 */
[----:B------:R-:W-:Y:S01]  /*0410*/  ELECT P0, URZ, PT ;  /* 0x00000000003f782f */ /* 0x000fe20003800000 */
[----:B------:R-:W1:Y:S01]  /*0420*/  SHFL.IDX PT, R11, R0, RZ, 0x1f ;  /* 0x00001fff000b7589 */ /* 0x000e6200000e0000 */
[----:B------:R-:W-:Y:S01]  /*0430*/  ULDC UR4, c[0x0][0x150] ;  /* 0x0000540000047ab9 */ /* 0x000fe20000000800 */
[----:B------:R-:W-:Y:S02]  /*0440*/  LEA.HI R3, R3, R4, RZ, 0x7 ;  /* 0x0000000403037211 */ /* 0x000fe400078f38ff */
[----:B------:R-:W-:Y:S01]  /*0450*/  ELECT P1, URZ, PT ;  /* 0x00000000003f782f */ /* 0x000fe20003820000 */
[----:B------:R-:W2:Y:S01]  /*0460*/  S2R R6, SR_CTAID.Y ;  /* 0x0000000000067919 */ /* 0x000ea20000002600 */
[----:B------:R-:W3:Y:S01]  /*0470*/  LDC R14, c[0x0][0x144] ;  /* 0x00005100ff0e7b82 */ /* 0x000ee20000000800 */
[----:B------:R-:W-:Y:S01]  /*0480*/  LOP3.LUT R3, R3, 0xffffff80, RZ, 0xc0, !PT ;  /* 0xffffff8003037812 */ /* 0x000fe200078ec0ff */
[----:B------:R-:W-:Y:S01]  /*0490*/  UMOV UR11, 0x80 ;  /* 0x00000080000b7882 */ /* 0x000fe20000000000 */
[----:B------:R-:W4:Y:S01]  /*04a0*/  SHFL.IDX PT, R16, R7, RZ, 0x1f ;  /* 0x00001fff07107589 */ /* 0x000f2200000e0000 */
[----:B------:R-:W-:Y:S01]  /*04b0*/  NOP ;  /* 0x0000000000007918 */ /* 0x000fe20000000000 */
[----:B------:R-:W-:Y:S01]  /*04c0*/  NOP ;  /* 0x0000000000007918 */ /* 0x000fe20000000000 */
[----:B------:R-:W-:Y:S01]  /*04d0*/  IMAD.IADD R5, R4, 0x1, -R3 ;  /* 0x0000000104057824 */ /* 0x000fe200078e0a03 */
[C---:B------:R-:W-:Y:S01]  /*04e0*/  ISETP.NE.AND P4, PT, R10.reuse, RZ, PT ;  /* 0x000000ff0a00720c */ /* 0x040fe20003f85270 */
[----:B------:R-:W4:Y:S01]  /*04f0*/  LDC R15, c[0x0][0x140] ;  /* 0x00005000ff0f7b82 */ /* 0x000f220000000800 */
[----:B------:R-:W-:-:S02]  /*0500*/  VIADD R36, R10, 0xffffffff ;  /* 0xffffffff0a247836 */ /* 0x000fc40000000000 */
[----:B------:R-:W-:Y:S01]  /*0510*/  SHF.R.S32.HI R8, RZ, 0x1f, R5 ;  /* 0x0000001fff087819 */ /* 0x000fe20000011405 */
[----:B------:R-:W-:Y:S02]  /*0520*/  IMAD.MOV.U32 R73, RZ, RZ, 0x1 ;  /* 0x00000001ff497424 */ /* 0x000fe400078e00ff */
[----:B------:R-:W-:Y:S02]  /*0530*/  ISETP.GE.U32.AND P6, PT, R36, 0x2, PT ;  /* 0x000000022400780c */ /* 0x000fe40003fc6070 */
[----:B0-----:R-:W-:Y:S01]  /*0540*/  ISETP.NE.OR P0, PT, R12, RZ, !P0 ;  /* 0x000000ff0c00720c */ /* 0x001fe20004705670 */
[----:B------:R-:W0:Y:S01]  /*0550*/  LDC R25, c[0x0][0x148] ;  /* 0x00005200ff197b82 */ /* 0x000e220000000800 */
[----:B-----5:R-:W-:Y:S02]  /*0560*/  I2FP.F32.U32 R12, UR12 ;  /* 0x0000000c000c7c45 */ /* 0x020fe40008201000 */
[----:B------:R-:W-:Y:S02]  /*0570*/  LEA.HI R3, R8, R5, RZ, 0x3 ;  /* 0x0000000508037211 */ /* 0x000fe400078f18ff */
[----:B-1----:R-:W-:Y:S01]  /*0580*/  ISETP.NE.OR P1, PT, R11, RZ, !P1 ;  /* 0x000000ff0b00720c */ /* 0x002fe20004f25670 */
[----:B------:R-:W-:Y:S01]  /*0590*/  FMUL R13, R12, UR4 ;  /* 0x000000040c0d7c20 */ /* 0x000fe20008400000 */
[--C-:B------:R-:W-:Y:S01]  /*05a0*/  SHF.R.S32.HI R0, RZ, 0x3, R3.reuse ;  /* 0x00000003ff007819 */ /* 0x100fe20000011403 */
[----:B------:R-:W-:Y:S01]  /*05b0*/  ULDC UR4, c[0x0][0x154] ;  /* 0x0000550000047ab9 */ /* 0x000fe20000000800 */
[----:B------:R-:W-:-:S02]  /*05c0*/  SHF.R.S32.HI R3, RZ, 0x1f, R3 ;  /* 0x0000001fff037819 */ /* 0x000fc40000011403 */
[----:B------:R-:W-:Y:S01]  /*05d0*/  SHF.R.S32.HI R12, RZ, 0x1f, R9 ;  /* 0x0000001fff0c7819 */ /* 0x000fe20000011409 */
[----:B------:R-:W1:Y:S01]  /*05e0*/  F2I.U32.TRUNC.NTZ R13, R13 ;  /* 0x0000000d000d7305 */ /* 0x000e62000020f000 */
[----:B------:R-:W-:Y:S01]  /*05f0*/  LEA.HI R11, R3, R0, RZ, 0x2 ;  /* 0x00000000030b7211 */ /* 0x000fe200078f10ff */
[----:B------:R-:W-:Y:S01]  /*0600*/  VOTEU.ALL UP1, P0 ;  /* 0x00000000003f7886 */ /* 0x000fe20000020000 */
[----:B------:R-:W-:Y:S01]  /*0610*/  LEA.HI R12, R12, R9, RZ, 0x2 ;  /* 0x000000090c0c7211 */ /* 0x000fe200078f10ff */
[----:B------:R-:W-:Y:S01]  /*0620*/  VOTEU.ALL UP0, P0 ;  /* 0x00000000003f7886 */ /* 0x000fe20000000000 */
[----:B------:R-:W-:Y:S01]  /*0630*/  SHF.R.S32.HI R3, RZ, 0x1f, R2 ;  /* 0x0000001fff037819 */ /* 0x000fe20000011402 */
[----:B------:R-:W-:Y:S01]  /*0640*/  VOTEU.ALL UP2, P1 ;  /* 0x00000000003f7886 */ /* 0x000fe20000840000 */
[----:B------:R-:W-:Y:S01]  /*0650*/  LOP3.LUT R11, R11, 0xfffffffc, RZ, 0xc0, !PT ;  /* 0xfffffffc0b0b7812 */ /* 0x000fe200078ec0ff */
[----:B------:R-:W5:Y:S01]  /*0660*/  @!UP1 S2UR UR7, SR_CgaCtaId ;  /* 0x00000000000799c3 */ /* 0x000f620000008800 */
[----:B------:R-:W-:Y:S01]  /*0670*/  LOP3.LUT R12, R12, 0x3ffffffc, RZ, 0xc0, !PT ;  /* 0x3ffffffc0c0c7812 */ /* 0x000fe200078ec0ff */
[----:B------:R-:W-:Y:S01]  /*0680*/  @!UP1 UMOV UR6, 0x400 ;  /* 0x0000040000069882 */ /* 0x000fe20000000000 */
[----:B------:R-:W-:Y:S01]  /*0690*/  LEA.HI R3, R3, R2, RZ, 0x2 ;  /* 0x0000000203037211 */ /* 0x000fe200078f10ff */
[----:B------:R-:W-:Y:S01]  /*06a0*/  IMAD.IADD R11, R0, 0x1, -R11 ;  /* 0x00000001000b7824 */ /* 0x000fe200078e0a0b */
[----:B------:R-:W-:Y:S01]  /*06b0*/  @!UP2 UMOV UR9, 0x400 ;  /* 0x000004000009a882 */ /* 0x000fe20000000000 */
[----:B------:R-:W-:Y:S01]  /*06c0*/  IMAD.IADD R12, R9, 0x1, -R12 ;  /* 0x00000001090c7824 */ /* 0x000fe200078e0a0c */
[----:B------:R-:W-:Y:S01]  /*06d0*/  LOP3.LUT R3, R3, 0xfffffffc, RZ, 0xc0, !PT ;  /* 0xfffffffc03037812 */ /* 0x000fe200078ec0ff */
[----:B------:R-:W0:Y:S01]  /*06e0*/  @!UP2 S2UR UR10, SR_CgaCtaId ;  /* 0x00000000000aa9c3 */ /* 0x000e220000008800 */
[----:B-1----:R-:W-:Y:S01]  /*06f0*/  IMAD.MOV R13, RZ, RZ, -R13 ;  /* 0x000000ffff0d7224 */ /* 0x002fe200078e0a0d */
[----:B------:R-:W-:Y:S01]  /*0700*/  VOTEU.ALL UP3, P1 ;  /* 0x00000000003f7886 */ /* 0x000fe20000860000 */
[----:B------:R-:W-:Y:S01]  /*0710*/  IMAD R11, R12, 0x4, R11 ;  /* 0x000000040c0b7824 */ /* 0x000fe200078e020b */
[----:B------:R-:W-:Y:S01]  /*0720*/  VOTEU.ALL UP4, P1 ;  /* 0x00000000003f7886 */ /* 0x000fe20000880000 */
[----:B------:R-:W-:Y:S01]  /*0730*/  IMAD.IADD R9, R2, 0x1, -R3 ;  /* 0x0000000102097824 */ /* 0x000fe200078e0a03 */
[----:B--2---:R-:W-:Y:S01]  /*0740*/  I2FP.F32.U32 R2, R6 ;  /* 0x0000000600027245 */ /* 0x004fe20000201000 */
[----:B---3--:R-:W-:Y:S01]  /*0750*/  IMAD R21, R14, R13, UR12 ;  /* 0x0000000c0e157e24 */ /* 0x008fe2000f8e020d */
[C---:B------:R-:W-:Y:S01]  /*0760*/  LEA.HI R0, R11.reuse, R11, RZ, 0x1 ;  /* 0x0000000b0b007211 */ /* 0x040fe200078f08ff */
[C---:B------:R-:W-:Y:S01]  /*0770*/  IMAD.SHL.U32 R72, R11.reuse, 0x4, RZ ;  /* 0x000000040b487824 */ /* 0x040fe200078e00ff */
[----:B------:R-:W-:Y:S01]  /*0780*/  VOTEU.ALL UP5, P1 ;  /* 0x00000000003f7886 */ /* 0x000fe200008a0000 */
[----:B------:R-:W-:Y:S01]  /*0790*/  FMUL R2, R2, UR4 ;  /* 0x0000000402027c20 */ /* 0x000fe20008400000 */
[----:B------:R-:W-:Y:S01]  /*07a0*/  LOP3.LUT R0, R0, 0xfffffffe, RZ, 0xc0, !PT ;  /* 0xfffffffe00007812 */ /* 0x000fe200078ec0ff */
[----:B------:R-:W-:Y:S01]  /*07b0*/  UMOV UR4, 0x20 ;  /* 0x0000002000047882 */ /* 0x000fe20000000000 */
[----:B------:R-:W-:Y:S01]  /*07c0*/  LOP3.LUT R72, R11, 0xc, R72, 0x78, !PT ;  /* 0x0000000c0b487812 */ /* 0x000fe200078e7848 */
[----:B------:R-:W-:-:S04]  /*07d0*/  @!UP1 UIADD3 UR4, -UR4, 0x100000, URZ ;  /* 0x0010000004049890 */ /* 0x000fc8000fffe13f */
[----:B------:R-:W-:Y:S02]  /*07e0*/  @!UP1 USHF.L.U32 UR5, UR4, 0xb, URZ ;  /* 0x0000000b04059899 */ /* 0x000fe4000800063f */
[----:B------:R-:W-:Y:S01]  /*07f0*/  @!UP1 USHF.L.U32 UR4, UR4, 0x1, URZ ;  /* 0x0000000104049899 */ /* 0x000fe2000800063f */
[----:B----4-:R-:W-:Y:S01]  /*0800*/  ISETP.EQ.U32.AND P2, PT, R15, 0x1, PT ;  /* 0x000000010f00780c */ /* 0x010fe20003f42070 */
[----:B------:R-:W-:Y:S01]  /*0810*/  IMAD.IADD R0, R11, 0x1, -R0 ;  /* 0x000000010b007824 */ /* 0x000fe200078e0a00 */
[----:B------:R-:W1:Y:S01]  /*0820*/  F2I.U32.TRUNC.NTZ R2, R2 ;  /* 0x0000000200027305 */ /* 0x000e62000020f000 */
[----:B-----5:R-:W-:Y:S01]  /*0830*/  @!UP1 ULEA UR8, UR7, UR6, 0x18 ;  /* 0x0000000607089291 */ /* 0x020fe2000f8ec03f */
[----:B------:R-:W-:Y:S01]  /*0840*/  R2UR UR43, R16 ;  /* 0x00000000102b72ca */ /* 0x000fe200000e0000 */
[----:B------:R-:W-:-:S04]  /*0850*/  @!UP2 UIADD3 UR6, -UR11, 0x100000, URZ ;  /* 0x001000000b06a890 */ /* 0x000fc8000fffe13f */
[----:B------:R-:W-:Y:S02]  /*0860*/  @!UP2 USHF.L.U32 UR7, UR6, 0xb, URZ ;  /* 0x0000000b0607a899 */ /* 0x000fe4000800063f */
[----:B------:R-:W-:Y:S01]  /*0870*/  @!UP2 USHF.L.U32 UR6, UR6, 0x1, URZ ;  /* 0x000000010606a899 */ /* 0x000fe2000800063f */
[----:B------:R-:W-:Y:S01]  /*0880*/  ISETP.NE.AND P3, PT, R0, R21, PT ;  /* 0x000000150000720c */ /* 0x000fe20003f65270 */
[----:B------:R-:W-:Y:S01]  /*0890*/  VOTEU.ALL UP1, P0 ;  /* 0x00000000003f7886 */ /* 0x000fe20000020000 */
[----:B0-----:R-:W-:Y:S01]  /*08a0*/  @!UP2 ULEA UR9, UR10, UR9, 0x18 ;  /* 0x000000090a09a291 */ /* 0x001fe2000f8ec03f */
[----:B------:R-:W-:Y:S01]  /*08b0*/  LOP3.LUT P0, RZ, R5, 0x7, RZ, 0xc0, !PT ;  /* 0x0000000705ff7812 */ /* 0x000fe2000780c0ff */
[----:B------:R-:W-:Y:S01]  /*08c0*/  VOTEU.ALL UP2, P1 ;  /* 0x00000000003f7886 */ /* 0x000fe20000840000 */
[----:B------:R-:W-:Y:S02]  /*08d0*/  ISETP.NE.AND P1, PT, R9, 0x3, PT ;  /* 0x000000030900780c */ /* 0x000fe40003f25270 */
[----:B------:R-:W-:-:S02]  /*08e0*/  ISETP.LT.U32.AND P0, PT, R72, 0x2, !P0 ;  /* 0x000000024800780c */ /* 0x000fc40004701070 */
[----:B------:R-:W-:Y:S01]  /*08f0*/  ISETP.EQ.OR P1, PT, R9, RZ, !P1 ;  /* 0x000000ff0900720c */ /* 0x000fe20004f22670 */
[----:B------:R-:W0:Y:S02]  /*0900*/  FENCE.VIEW.ASYNC.S ;  /* 0x00000000000073c6 */ /* 0x000e240000000000 */
[----:B0-----:R0:W2:Y:S01]  /*0910*/  @!UP0 SYNCS.EXCH.64 URZ, [UR8+0xe0], UR4 ;  /* 0x0000e004083f85b2 */ /* 0x0010a20008000100 */
[----:B-1----:R-:W-:Y:S01]  /*0920*/  IMAD.MOV R20, RZ, RZ, -R2 ;  /* 0x000000ffff147224 */ /* 0x002fe200078e0a02 */
[----:B------:R-:W-:-:S03]  /*0930*/  @P3 LEA.HI R0, R72, R72, RZ, 0x1 ;  /* 0x0000004848003211 */ /* 0x000fc600078f08ff */
[----:B------:R-:W-:Y:S01]  /*0940*/  IMAD R3, R25, R20, R6 ;  /* 0x0000001419037224 */ /* 0x000fe200078e0206 */
[----:B------:R-:W-:Y:S02]  /*0950*/  ISETP.EQ.AND P1, PT, R10, RZ, P1 ;  /* 0x000000ff0a00720c */ /* 0x000fe40000f22270 */
[----:B------:R-:W-:Y:S02]  /*0960*/  @P3 SHF.R.S32.HI R0, RZ, 0x1, R0 ;  /* 0x00000001ff003819 */ /* 0x000fe40000011400 */
[----:B------:R-:W-:Y:S02]  /*0970*/  SEL R23, RZ, 0x1, !P1 ;  /* 0x00000001ff177807 */ /* 0x000fe40004800000 */
[----:B------:R-:W-:Y:S02]  /*0980*/  @P3 ISETP.NE.AND P5, PT, R0, R3, PT ;  /* 0x000000030000320c */ /* 0x000fe40003fa5270 */
[----:B------:R-:W-:Y:S01]  /*0990*/  SEL R0, RZ, 0x1, !P0 ;  /* 0x00000001ff007807 */ /* 0x000fe20004000000 */
[----:B------:R0:W1:Y:S01]  /*09a0*/  @!UP1 SYNCS.EXCH.64 URZ, [UR8+0xe8], UR4 ;  /* 0x0000e804083f95b2 */ /* 0x0000620008000100 */
[----:B------:R-:W-:Y:S01]  /*09b0*/  NOP ;  /* 0x0000000000007918 */ /* 0x000fe20000000000 */
[----:B------:R-:W-:-:S02]  /*09c0*/  @P3 SEL R73, RZ, 0x1, P5 ;  /* 0x00000001ff493807 */ /* 0x000fc40002800000 */
[----:B------:R-:W-:Y:S02]  /*09d0*/  SEL R23, R23, 0x2, P6 ;  /* 0x0000000217177807 */ /* 0x000fe40003000000 */
[----:B------:R-:W-:Y:S01]  /*09e0*/  LOP3.LUT R73, R73, R0, RZ, 0xc0, !PT ;  /* 0x0000000049497212 */ /* 0x000fe200078ec0ff */
[----:B------:R0:W3:Y:S01]  /*09f0*/  @!UP2 SYNCS.EXCH.64 URZ, [UR9+0xc0], UR6 ;  /* 0x0000c006093fa5b2 */ /* 0x0000e20008000100 */
[----:B------:R0:W4:Y:S01]  /*0a00*/  @!UP3 SYNCS.EXCH.64 URZ, [UR9+0xc8], UR6 ;  /* 0x0000c806093fb5b2 */ /* 0x0001220008000100 */
[----:B------:R0:W0:Y:S01]  /*0a10*/  @!UP4 SYNCS.EXCH.64 URZ, [UR9+0xd0], UR6 ;  /* 0x0000d006093fc5b2 */ /* 0x0000220008000100 */
[----:B------:R0:W0:Y:S01]  /*0a20*/  @!UP5 SYNCS.EXCH.64 URZ, [UR9+0xd8], UR6 ;  /* 0x0000d806093fd5b2 */ /* 0x0000220008000100 */
[----:B------:R-:W-:Y:S01]  /*0a30*/  NOP ;  /* 0x0000000000007918 */ /* 0x000fe20000000000 */
[----:B--2---:R-:W-:Y:S05]  /*0a40*/  @!P2 BRA `(.L_x_4) ;  /* 0x000000000008a947 */ /* 0x004fea0003800000 */
[----:B01-34-:R-:W-:Y:S01]  /*0a50*/  UCGABAR_ARV ;  /* 0x00000000000079c7 */ /* 0x01bfe20008000000 */
[----:B------:R-:W-:Y:S05]  /*0a60*/  BRA `(.L_x_5) ;  /* 0x0000000000047947 */ /* 0x000fea0003800000 */
.L_x_4:
[----:B01-34-:R-:W-:Y:S01]  /*0a70*/  NOP ;  /* 0x0000000000007918 */ /* 0x01bfe20000000000 */
.L_x_5:
[----:B------:R-:W-:Y:S01]  /*0a80*/  ULDC.64 UR4, c[0x0][0x598] ;  /* 0x0001660000047ab9 */ /* 0x000fe20000000a00 */
[----:B------:R-:W-:Y:S01]  /*0a90*/  ULDC.64 UR36, c[0x0][0x208] ;  /* 0x0000820000247ab9 */ /* 0x000fe20000000a00 */
[----:B------:R-:W-:-:S04]  /*0aa0*/  ISETP.NE.U32.AND P0, PT, RZ, UR4, PT ;  /* 0x00000004ff007c0c */ /* 0x000fc8000bf05070 */
[----:B------:R-:W-:-:S13]  /*0ab0*/  ISETP.NE.AND.EX P0, PT, RZ, UR5, PT, P0 ;  /* 0x00000005ff007c0c */ /* 0x000fda000bf05300 */
[----:B------:R-:W-:Y:S05]  /*0ac0*/  @!P0 BRA `(.L_x_6) ;  /* 0x00000000001c8947 */ /* 0x000fea0003800000 */
[----:B------:R-:W0:Y:S02]  /*0ad0*/  LDC.64 R2, c[0x0][0x598] ;  /* 0x00016600ff027b82 */ /* 0x000e240000000a00 */
[----:B0-----:R-:W2:Y:S02]  /*0ae0*/  LDG.E.64 R2, desc[UR36][R2.64] ;  /* 0x0000002402027981 */ /* 0x001ea4000c1e1b00 */
[----:B--2---:R-:W-:-:S04]  /*0af0*/  ISETP.NE.U32.AND P0, PT, R2, RZ, PT ;  /* 0x000000ff0200720c */ /* 0x004fc80003f05070 */
[----:B------:R-:W-:-:S13]  /*0b00*/  ISETP.NE.AND.EX P0, PT, R3, RZ, PT, P0 ;  /* 0x000000ff0300720c */ /* 0x000fda0003f05300 */
[----:B------:R-:W-:Y:S05]  /*0b10*/  @!P0 BRA `(.L_x_6) ;  /* 0x0000000000088947 */ /* 0x000fea0003800000 */
[----:B------:R0:W5:Y:S01]  /*0b20*/  LD.E R74, desc[UR36][R2.64] ;  /* 0x00000024024a7980 */ /* 0x000162000c101900 */
[----:B------:R-:W-:Y:S05]  /*0b30*/  BRA `(.L_x_7) ;  /* 0x0000000000247947 */ /* 0x000fea0003800000 */
.L_x_6:
[----:B------:R-:W-:Y:S02]  /*0b40*/  ULDC.64 UR4, c[0x0][0x588] ;  /* 0x0001620000047ab9 */ /* 0x000fe40000000a00 */
[----:B------:R-:W-:-:S04]  /*0b50*/  ISETP.NE.U32.AND P0, PT, RZ, UR4, PT ;  /* 0x00000004ff007c0c */ /* 0x000fc8000bf05070 */
[----:B------:R-:W-:-:S13]  /*0b60*/  ISETP.NE.AND.EX P0, PT, RZ, UR5, PT, P0 ;  /* 0x00000005ff007c0c */ /* 0x000fda000bf05300 */
[----:B------:R-:W-:Y:S05]  /*0b70*/  @!P0 BRA `(.L_x_8) ;  /* 0x00000000000c8947 */ /* 0x000fea0003800000 */
[----:B------:R-:W0:Y:S02]  /*0b80*/  LDC.64 R74, c[0x0][0x588] ;  /* 0x00016200ff4a7b82 */ /* 0x000e240000000a00 */
[----:B0-----:R1:W5:Y:S01]  /*0b90*/  LDG.E R74, desc[UR36][R74.64] ;  /* 0x000000244a4a7981 */ /* 0x001362000c1e1900 */
[----:B------:R-:W-:Y:S05]  /*0ba0*/  BRA `(.L_x_7) ;  /* 0x0000000000087947 */ /* 0x000fea0003800000 */
.L_x_8:
[----:B------:R-:W-:Y:S02]  /*0bb0*/  ULDC UR4, c[0x0][0x580] ;  /* 0x0001600000047ab9 */ /* 0x000fe40000000800 */
[----:B------:R-:W-:-:S07]  /*0bc0*/  IMAD.U32 R74, RZ, RZ, UR4 ;  /* 0x00000004ff4a7e24 */ /* 0x000fce000f8e00ff */
.L_x_7:
[----:B------:R-:W-:Y:S02]  /*0bd0*/  ULDC.64 UR4, c[0x0][0x5a0] ;  /* 0x0001680000047ab9 */ /* 0x000fe40000000a00 */
[----:B------:R-:W-:-:S04]  /*0be0*/  ISETP.NE.U32.AND P0, PT, RZ, UR4, PT ;  /* 0x00000004ff007c0c */ /* 0x000fc8000bf05070 */
[----:B------:R-:W-:-:S13]  /*0bf0*/  ISETP.NE.AND.EX P0, PT, RZ, UR5, PT, P0 ;  /* 0x00000005ff007c0c */ /* 0x000fda000bf05300 */
[----:B------:R-:W-:Y:S05]  /*0c00*/  @!P0 BRA `(.L_x_9) ;  /* 0x00000000001c8947 */ /* 0x000fea0003800000 */
[----:B0-----:R-:W0:Y:S02]  /*0c10*/  LDC.64 R2, c[0x0][0x5a0] ;  /* 0x00016800ff027b82 */ /* 0x001e240000000a00 */
[----:B0-----:R-:W2:Y:S02]  /*0c20*/  LDG.E.64 R2, desc[UR36][R2.64] ;  /* 0x0000002402027981 */ /* 0x001ea4000c1e1b00 */
[----:B--2---:R-:W-:-:S04]  /*0c30*/  ISETP.NE.U32.AND P0, PT, R2, RZ, PT ;  /* 0x000000ff0200720c */ /* 0x004fc80003f05070 */
[----:B------:R-:W-:-:S13]  /*0c40*/  ISETP.NE.AND.EX P0, PT, R3, RZ, PT, P0 ;  /* 0x000000ff0300720c */ /* 0x000fda0003f05300 */
[----:B------:R-:W-:Y:S05]  /*0c50*/  @!P0 BRA `(.L_x_9) ;  /* 0x0000000000088947 */ /* 0x000fea0003800000 */
[----:B-1----:R0:W5:Y:S01]  /*0c60*/  LD.E R75, desc[UR36][R2.64] ;  /* 0x00000024024b7980 */ /* 0x002162000c101900 */
[----:B------:R-:W-:Y:S05]  /*0c70*/  BRA `(.L_x_10) ;  /* 0x0000000000247947 */ /* 0x000fea0003800000 */
.L_x_9:
[----:B------:R-:W-:Y:S02]  /*0c80*/  ULDC.64 UR4, c[0x0][0x590] ;  /* 0x0001640000047ab9 */ /* 0x000fe40000000a00 */
[----:B------:R-:W-:-:S04]  /*0c90*/  ISETP.NE.U32.AND P0, PT, RZ, UR4, PT ;  /* 0x00000004ff007c0c */ /* 0x000fc8000bf05070 */
[----:B------:R-:W-:-:S13]  /*0ca0*/  ISETP.NE.AND.EX P0, PT, RZ, UR5, PT, P0 ;  /* 0x00000005ff007c0c */ /* 0x000fda000bf05300 */
[----:B------:R-:W-:Y:S05]  /*0cb0*/  @!P0 BRA `(.L_x_11) ;  /* 0x00000000000c8947 */ /* 0x000fea0003800000 */
[----:B0-----:R-:W1:Y:S02]  /*0cc0*/  LDC.64 R2, c[0x0][0x590] ;  /* 0x00016400ff027b82 */ /* 0x001e640000000a00 */
[----:B-1----:R1:W5:Y:S01]  /*0cd0*/  LDG.E R75, desc[UR36][R2.64] ;  /* 0x00000024024b7981 */ /* 0x002362000c1e1900 */
[----:B------:R-:W-:Y:S05]  /*0ce0*/  BRA `(.L_x_10) ;  /* 0x0000000000087947 */ /* 0x000fea0003800000 */
.L_x_11:
[----:B------:R-:W-:Y:S02]  /*0cf0*/  ULDC UR4, c[0x0][0x584] ;  /* 0x0001610000047ab9 */ /* 0x000fe40000000800 */
[----:B-1----:R-:W-:-:S07]  /*0d00*/  IMAD.U32 R75, RZ, RZ, UR4 ;  /* 0x00000004ff4b7e24 */ /* 0x002fce000f8e00ff */
.L_x_10:
[----:B01----:R-:W0:Y:S01]  /*0d10*/  LDC R2, c[0x0][0x65c] ;  /* 0x00019700ff027b82 */ /* 0x003e220000000800 */
[----:B------:R-:W-:Y:S01]  /*0d20*/  ULDC UR6, c[0x0][0x28c] ;  /* 0x0000a30000067ab9 */ /* 0x000fe20000000800 */
[----:B------:R-:W-:Y:S01]  /*0d30*/  ISETP.NE.AND P0, PT, R10, 0x2, PT ;  /* 0x000000020a00780c */ /* 0x000fe20003f05270 */
[----:B------:R-:W-:Y:S01]  /*0d40*/  UIADD3 UR6, UR6, 0x3f, URZ ;  /* 0x0000003f06067890 */ /* 0x000fe2000fffe03f */
[----:B------:R-:W-:Y:S01]  /*0d50*/  IMAD.U32 R10, RZ, RZ, UR12 ;  /* 0x0000000cff0a7e24 */ /* 0x000fe2000f8e00ff */
[----:B------:R-:W-:Y:S01]  /*0d60*/  UMOV UR38, URZ ;  /* 0x0000003f00267c82 */ /* 0x000fe20008000000 */
[----:B------:R-:W-:Y:S01]  /*0d70*/  UMOV UR39, URZ ;  /* 0x0000003f00277c82 */ /* 0x000fe20008000000 */
[----:B------:R-:W-:Y:S01]  /*0d80*/  USHF.R.S32.HI UR7, URZ, 0x1f, UR6 ;  /* 0x0000001f3f077899 */ /* 0x000fe20008011406 */
[----:B------:R-:W-:-:S03]  /*0d90*/  ULDC.64 UR8, c[0x0][0x650] ;  /* 0x0001940000087ab9 */ /* 0x000fc60000000a00 */
[----:B------:R-:W-:-:S04]  /*0da0*/  ULEA.HI UR7, UR7, UR6, URZ, 0x6 ;  /* 0x0000000607077291 */ /* 0x000fc8000f8f303f */
[----:B------:R-:W-:Y:S01]  /*0db0*/  USHF.R.S32.HI UR40, URZ, 0x6, UR7 ;  /* 0x000000063f287899 */ /* 0x000fe20008011407 */
[----:B0-----:R-:W-:-:S13]  /*0dc0*/  ISETP.NE.AND P1, PT, R2, 0x1, PT ;  /* 0x000000010200780c */ /* 0x001fda0003f25270 */
[----:B------:R-:W0:Y:S01]  /*0dd0*/  @P1 LDC R17, c[0x0][0x10] ;  /* 0x00000400ff111b82 */ /* 0x000e220000000800 */
[----:B------:R-:W-:Y:S02]  /*0de0*/  @P1 IMAD.MOV.U32 R7, RZ, RZ, RZ ;  /* 0x000000ffff071224 */ /* 0x000fe400078e00ff */
[----:B------:R-:W-:-:S05]  /*0df0*/  @P1 IMAD.MOV.U32 R11, RZ, RZ, RZ ;  /* 0x000000ffff0b1224 */ /* 0x000fca00078e00ff */
[----:B------:R-:W1:Y:S01]  /*0e00*/  @!P1 LDC R3, c[0x0][0xc] ;  /* 0x00000300ff039b82 */ /* 0x000e620000000800 */
[----:B------:R-:W-:Y:S01]  /*0e10*/  ULDC UR4, c[0x0][0xc] ;  /* 0x0000030000047ab9 */ /* 0x000fe20000000800 */
[----:B------:R-:W-:Y:S02]  /*0e20*/  ULDC UR5, c[0x0][0x10] ;  /* 0x0000040000057ab9 */ /* 0x000fe40000000800 */
[----:B------:R-:W-:-:S04]  /*0e30*/  UIMAD.WIDE.U32 UR4, UR4, UR5, URZ ;  /* 0x00000005040472a5 */ /* 0x000fc8000f8e003f */
[----:B------:R-:W2:Y:S01]  /*0e40*/  LDC R0, c[0x0][0x14] ;  /* 0x00000500ff007b82 */ /* 0x000ea20000000800 */
[----:B0-----:R-:W-:-:S04]  /*0e50*/  @P1 IMAD.WIDE.U32 R16, R17, UR12, R6 ;  /* 0x0000000c11101c25 */ /* 0x001fc8000f8e0006 */
[----:B------:R-:W-:Y:S02]  /*0e60*/  @P1 IMAD.IADD R17, R17, 0x1, R11 ;  /* 0x0000000111111824 */ /* 0x000fe400078e020b */
[----:B------:R-:W-:Y:S02]  /*0e70*/  IMAD.MOV.U32 R11, RZ, RZ, RZ ;  /* 0x000000ffff0b7224 */ /* 0x000fe400078e00ff */
[----:B-1----:R-:W-:-:S04]  /*0e80*/  @!P1 IMAD.WIDE.U32 R10, R6, R3, R10 ;  /* 0x00000003060a9225 */ /* 0x002fc800078e000a */
[----:B------:R-:W-:Y:S02]  /*0e90*/  @!P1 IMAD.MOV.U32 R16, RZ, RZ, R10 ;  /* 0x000000ffff109224 */ /* 0x000fe400078e000a */
[----:B--2---:R-:W-:-:S04]  /*0ea0*/  IMAD.WIDE.U32 R12, R0, UR4, RZ ;  /* 0x00000004000c7c25 */ /* 0x004fc8000f8e00ff */
[----:B------:R-:W-:Y:S01]  /*0eb0*/  IMAD R3, R0, UR5, RZ ;  /* 0x0000000500037c24 */ /* 0x000fe2000f8e02ff */
[----:B------:R0:W-:Y:S01]  /*0ec0*/  STL.64 [R1], R12 ;  /* 0x0000000c01007387 */ /* 0x0001e20000100a00 */
[----:B------:R-:W-:Y:S02]  /*0ed0*/  @!P1 IMAD.MOV.U32 R17, RZ, RZ, R11 ;  /* 0x000000ffff119224 */ /* 0x000fe400078e000b */
[----:B------:R-:W-:Y:S01]  /*0ee0*/  IMAD.IADD R0, R13, 0x1, R3 ;  /* 0x000000010d007824 */ /* 0x000fe200078e0203 */
[----:B------:R-:W-:Y:S06]  /*0ef0*/  @P0 BRA `(.L_x_12) ;  /* 0x0000000000200947 */ /* 0x000fec0003800000 */
[----:B------:R-:W-:Y:S01]  /*0f00*/  UISETP.GE.U32.AND UP0, UPT, UR40, 0xb, UPT ;  /* 0x0000000b2800788c */ /* 0x000fe2000bf06070 */
[----:B------:R-:W-:Y:S01]  /*0f10*/  IADD3 R16, P0, R16, R12, RZ ;  /* 0x0000000c10107210 */ /* 0x000fe20007f1e0ff */
[----:B------:R-:W-:Y:S01]  /*0f20*/  UIMAD.WIDE.U32 UR4, UR40, -0x45d1745d, URZ ;  /* 0xba2e8ba3280478a5 */ /* 0x000fe2000f8e003f */
[----:B------:R-:W-:-:S03]  /*0f30*/  UMOV UR39, URZ ;  /* 0x0000003f00277c82 */ /* 0x000fc60008000000 */
[----:B------:R-:W-:Y:S01]  /*0f40*/  USHF.R.U32.HI UR4, URZ, 0x3, UR5 ;  /* 0x000000033f047899 */ /* 0x000fe20008011605 */
[----:B------:R-:W-:-:S03]  /*0f50*/  IMAD.X R17, R0, 0x1, R17, P0 ;  /* 0x0000000100117824 */ /* 0x000fc600000e0611 */
[----:B------:R-:W-:Y:S02]  /*0f60*/  UIMAD UR38, UR4, -0xb, UR40 ;  /* 0xfffffff5042678a4 */ /* 0x000fe4000f8e0228 */
[----:B------:R-:W-:-:S12]  /*0f70*/  @UP0 ULOP3.LUT UR39, UR4, 0x1, URZ, 0xc0, !UPT ;  /* 0x0000000104270892 */ /* 0x000fd8000f8ec03f */
.L_x_12:
[----:B------:R-:W-:Y:S01]  /*0f80*/  ISETP.GE.U32.AND P0, PT, R16, UR8, PT ;  /* 0x0000000810007c0c */ /* 0x000fe2000bf06070 */
[----:B------:R-:W-:Y:S01]  /*0f90*/  IMAD.MOV.U32 R22, RZ, RZ, -0x1 ;  /* 0xffffffffff167424 */ /* 0x000fe200078e00ff */
[----:B------:R-:W-:Y:S01]  /*0fa0*/  PRMT R3, RZ, 0x7610, R3 ;  /* 0x00007610ff037816 */ /* 0x000fe20000000003 */
[----:B------:R-:W-:Y:S01]  /*0fb0*/  IMAD.MOV.U32 R18, RZ, RZ, -0x1 ;  /* 0xffffffffff127424 */ /* 0x000fe200078e00ff */
[----:B------:R-:W-:Y:S01]  /*0fc0*/  ISETP.GE.U32.AND.EX P0, PT, R17, UR9, PT, P0 ;  /* 0x0000000911007c0c */ /* 0x000fe2000bf06100 */
[----:B------:R-:W-:-:S12]  /*0fd0*/  IMAD.MOV.U32 R19, RZ, RZ, -0x1 ;  /* 0xffffffffff137424 */ /* 0x000fd800078e00ff */
[----:B------:R-:W-:Y:S05]  /*0fe0*/  @P0 BRA `(.L_x_13) ;  /* 0x0000000400280947 */ /* 0x000fea0003800000 */
[----:B------:R-:W1:Y:S01]  /*0ff0*/  LDC.64 R26, c[0x0][0x628] ;  /* 0x00018a00ff1a7b82 */ /* 0x000e620000000a00 */
[----:B------:R-:W-:Y:S02]  /*1000*/  IMAD.MOV.U32 R10, RZ, RZ, R16 ;  /* 0x000000ffff0a7224 */ /* 0x000fe400078e0010 */
[----:B------:R-:W-:-:S05]  /*1010*/  IMAD.MOV.U32 R11, RZ, RZ, R17 ;  /* 0x000000ffff0b7224 */ /* 0x000fca00078e0011 */
[----:B------:R-:W2:Y:S08]  /*1020*/  LDC R18, c[0x0][0x630] ;  /* 0x00018c00ff127b82 */ /* 0x000eb00000000800 */
[----:B------:R-:W3:Y:S01]  /*1030*/  LDC.64 R28, c[0x0][0x620] ;  /* 0x00018800ff1c7b82 */ /* 0x000ee20000000a00 */
[----:B-1----:R-:W-:-:S04]  /*1040*/  ISETP.NE.U32.AND P0, PT, R26, RZ, PT ;  /* 0x000000ff1a00720c */ /* 0x002fc80003f05070 */
[----:B------:R-:W-:-:S13]  /*1050*/  ISETP.NE.AND.EX P0, PT, R27, RZ, PT, P0 ;  /* 0x000000ff1b00720c */ /* 0x000fda0003f05300 */
[----:B--23--:R-:W-:Y:S05]  /*1060*/  @!P0 BRA `(.L_x_14) ;  /* 0x0000000000288947 */ /* 0x00cfea0003800000 */
[----:B------:R-:W1:Y:S02]  /*1070*/  LDC R3, c[0x0][0x634] ;  /* 0x00018d00ff037b82 */ /* 0x000e640000000800 */
[----:B-1----:R-:W-:-:S05]  /*1080*/  IADD3 R3, P0, R16, R3, RZ ;  /* 0x0000000310037210 */ /* 0x002fca0007f1e0ff */
[----:B------:R-:W-:-:S04]  /*1090*/  IMAD.X R19, RZ, RZ, R17, P0 ;  /* 0x000000ffff137224 */ /* 0x000fc800000e0611 */
[----:B------:R-:W-:-:S04]  /*10a0*/  IMAD.WIDE.U32 R10, R19, R26, RZ ;  /* 0x0000001a130a7225 */ /* 0x000fc800078e00ff */
[----:B0-----:R-:W-:-:S04]  /*10b0*/  IMAD.WIDE.U32 R12, P0, R3, R27, R10 ;  /* 0x0000001b030c7225 */ /* 0x001fc8000780000a */
[----:B------:R-:W-:-:S04]  /*10c0*/  IMAD.WIDE.U32 R10, R3, R26, RZ ;  /* 0x0000001a030a7225 */ /* 0x000fc800078e00ff */
[----:B------:R-:W-:Y:S01]  /*10d0*/  IMAD.X R15, RZ, RZ, RZ, P0 ;  /* 0x000000ffff0f7224 */ /* 0x000fe200000e06ff */
[----:B------:R-:W-:Y:S01]  /*10e0*/  IADD3 RZ, P0, R11, R12, RZ ;  /* 0x0000000c0bff7210 */ /* 0x000fe20007f1e0ff */
[----:B------:R-:W-:-:S04]  /*10f0*/  IMAD.MOV.U32 R14, RZ, RZ, R13 ;  /* 0x000000ffff0e7224 */ /* 0x000fc800078e000d */
[----:B------:R-:W-:-:S08]  /*1100*/  IMAD.WIDE.U32.X R10, R19, R27, R14, P0 ;  /* 0x0000001b130a7225 */ /* 0x000fd000000e040e */
.L_x_14:
[----:B------:R-:W1:Y:S01]  /*1110*/  LDC.64 R32, c[0x0][0x640] ;  /* 0x00019000ff207b82 */ /* 0x000e620000000a00 */
[-CC-:B------:R-:W-:Y:S02]  /*1120*/  SHF.R.U64 R30, R10, R18.reuse, R11.reuse ;  /* 0x000000120a1e7219 */ /* 0x180fe4000000120b */
[----:B------:R-:W-:Y:S02]  /*1130*/  SHF.R.U32.HI R3, RZ, R18, R11 ;  /* 0x00000012ff037219 */ /* 0x000fe4000001160b */
[----:B0-----:R-:W-:-:S03]  /*1140*/  IADD3 R13, P0, RZ, -R30, RZ ;  /* 0x8000001eff0d7210 */ /* 0x001fc60007f1e0ff */
[----:B------:R-:W0:Y:S02]  /*1150*/  LDC R14, c[0x0][0x618] ;  /* 0x00018600ff0e7b82 */ /* 0x000e240000000800 */
[----:B------:R-:W-:Y:S02]  /*1160*/  IMAD.X R3, RZ, RZ, ~R3, P0 ;  /* 0x000000ffff037224 */ /* 0x000fe400000e0e03 */
[----:B------:R-:W-:-:S04]  /*1170*/  IMAD.WIDE.U32 R10, R13, R28, R16 ;  /* 0x0000001c0d0a7225 */ /* 0x000fc800078e0010 */
[----:B------:R-:W2:Y:S01]  /*1180*/  LDC R15, c[0x0][0x608] ;  /* 0x00018200ff0f7b82 */ /* 0x000ea20000000800 */
[----:B------:R-:W-:Y:S02]  /*1190*/  IMAD R12, R3, R28, RZ ;  /* 0x0000001c030c7224 */ /* 0x000fe400078e02ff */
[----:B------:R-:W-:Y:S02]  /*11a0*/  IMAD.MOV.U32 R28, RZ, RZ, 0x1 ;  /* 0x00000001ff1c7424 */ /* 0x000fe400078e00ff */
[----:B------:R-:W-:Y:S02]  /*11b0*/  IMAD R3, R13, R29, R12 ;  /* 0x0000001d0d037224 */ /* 0x000fe400078e020c */
[----:B------:R-:W-:Y:S01]  /*11c0*/  IMAD.MOV.U32 R12, RZ, RZ, -0x1 ;  /* 0xffffffffff0c7424 */ /* 0x000fe200078e00ff */
[----:B------:R-:W3:Y:S01]  /*11d0*/  LDC R31, c[0x0][0x658] ;  /* 0x00019600ff1f7b82 */ /* 0x000ee20000000800 */
[----:B------:R-:W-:Y:S01]  /*11e0*/  IMAD.IADD R3, R11, 0x1, R3 ;  /* 0x000000010b037824 */ /* 0x000fe200078e0203 */
[----:B-1----:R-:W-:-:S04]  /*11f0*/  ISETP.NE.U32.AND P0, PT, R32, RZ, PT ;  /* 0x000000ff2000720c */ /* 0x002fc80003f05070 */
[----:B------:R-:W-:Y:S02]  /*1200*/  ISETP.NE.AND.EX P0, PT, R33, RZ, PT, P0 ;  /* 0x000000ff2100720c */ /* 0x000fe40003f05300 */
[----:B------:R-:W1:Y:S01]  /*1210*/  LDC R24, c[0x0][0x600] ;  /* 0x00018000ff187b82 */ /* 0x000e620000000800 */
[-CC-:B0-----:R-:W-:Y:S02]  /*1220*/  SHF.R.U64 R27, R10, R14.reuse, R3.reuse ;  /* 0x0000000e0a1b7219 */ /* 0x181fe40000001203 */
[----:B------:R-:W-:-:S05]  /*1230*/  SHF.R.U32.HI R10, RZ, R14, R3 ;  /* 0x0000000eff0a7219 */ /* 0x000fca0000011603 */
[----:B------:R-:W0:Y:S01]  /*1240*/  LDC R22, c[0x0][0x648] ;  /* 0x00019200ff167b82 */ /* 0x000e220000000800 */
[-CC-:B--2---:R-:W-:Y:S02]  /*1250*/  SHF.R.U64 R35, R27, R15.reuse, R10.reuse ;  /* 0x0000000f1b237219 */ /* 0x184fe4000000120a */
[----:B------:R-:W-:-:S05]  /*1260*/  SHF.R.U32.HI R10, RZ, R15, R10 ;  /* 0x0000000fff0a7219 */ /* 0x000fca000001160a */
[----:B------:R-:W2:Y:S01]  /*1270*/  LDC R26, c[0x0][0x638] ;  /* 0x00018e00ff1a7b82 */ /* 0x000ea20000000800 */
[-CC-:B---3--:R-:W-:Y:S02]  /*1280*/  SHF.R.U64 R34, R35, R31.reuse, R10.reuse ;  /* 0x0000001f23227219 */ /* 0x188fe4000000120a */
[-C--:B------:R-:W-:Y:S02]  /*1290*/  SHF.L.U32 R3, R12, R31.reuse, RZ ;  /* 0x0000001f0c037219 */ /* 0x080fe400000006ff */
[----:B------:R-:W-:Y:S01]  /*12a0*/  SHF.R.U32.HI R11, RZ, R31, R10 ;  /* 0x0000001fff0b7219 */ /* 0x000fe2000001160a */
[----:B------:R-:W-:Y:S01]  /*12b0*/  IMAD.MOV.U32 R10, RZ, RZ, R34 ;  /* 0x000000ffff0a7224 */ /* 0x000fe200078e0022 */
[----:B------:R-:W-:Y:S01]  /*12c0*/  LOP3.LUT R18, RZ, R3, RZ, 0x33, !PT ;  /* 0x00000003ff127212 */ /* 0x000fe200078e33ff */
[----:B------:R-:W3:Y:S01]  /*12d0*/  LDC R29, c[0x0][0x610] ;  /* 0x00018400ff1d7b82 */ /* 0x000ee20000000800 */
[----:B------:R-:W-:Y:S05]  /*12e0*/  @!P0 BRA `(.L_x_15) ;  /* 0x0000000000288947 */ /* 0x000fea0003800000 */
[----:B------:R-:W4:Y:S02]  /*12f0*/  LDC R3, c[0x0][0x64c] ;  /* 0x00019300ff037b82 */ /* 0x000f240000000800 */
[----:B----4-:R-:W-:-:S05]  /*1300*/  IADD3 R3, P0, R34, R3, RZ ;  /* 0x0000000322037210 */ /* 0x010fca0007f1e0ff */
[----:B------:R-:W-:-:S04]  /*1310*/  IMAD.X R19, RZ, RZ, R11, P0 ;  /* 0x000000ffff137224 */ /* 0x000fc800000e060b */
[----:B------:R-:W-:-:S04]  /*1320*/  IMAD.WIDE.U32 R10, R19, R32, RZ ;  /* 0x00000020130a7225 */ /* 0x000fc800078e00ff */
[----:B------:R-:W-:-:S04]  /*1330*/  IMAD.WIDE.U32 R12, P0, R3, R33, R10 ;  /* 0x00000021030c7225 */ /* 0x000fc8000780000a */
[----:B------:R-:W-:-:S04]  /*1340*/  IMAD.WIDE.U32 R10, R3, R32, RZ ;  /* 0x00000020030a7225 */ /* 0x000fc800078e00ff */
[----:B------:R-:W-:Y:S01]  /*1350*/  IMAD.X R15, RZ, RZ, RZ, P0 ;  /* 0x000000ffff0f7224 */ /* 0x000fe200000e06ff */
[----:B------:R-:W-:Y:S01]  /*1360*/  IADD3 RZ, P0, R11, R12, RZ ;  /* 0x0000000c0bff7210 */ /* 0x000fe20007f1e0ff */
[----:B------:R-:W-:-:S04]  /*1370*/  IMAD.MOV.U32 R14, RZ, RZ, R13 ;  /* 0x000000ffff0e7224 */ /* 0x000fc800078e000d */
[----:B------:R-:W-:-:S08]  /*1380*/  IMAD.WIDE.U32.X R10, R19, R33, R14, P0 ;  /* 0x00000021130a7225 */ /* 0x000fd000000e040e */
.L_x_15:
[----:B0-----:R-:W-:Y:S01]  /*1390*/  SHF.R.U64 R7, R10, R22, R11 ;  /* 0x000000160a077219 */ /* 0x001fe2000000120b */
[----:B-1----:R-:W-:Y:S01]  /*13a0*/  VIADD R10, R24, 0xffffffff ;  /* 0xffffffff180a7836 */ /* 0x002fe20000000000 */
[----:B------:R-:W-:Y:S01]  /*13b0*/  SHF.L.U32 R3, R28, R31, RZ ;  /* 0x0000001f1c037219 */ /* 0x000fe200000006ff */
[----:B------:R-:W-:Y:S01]  /*13c0*/  @P1 IMAD R21, R25, R20, R6 ;  /* 0x0000001419151224 */ /* 0x000fe200078e0206 */
[----:B------:R-:W-:Y:S01]  /*13d0*/  LOP3.LUT R18, R35, R18, RZ, 0xc0, !PT ;  /* 0x0000001223127212 */ /* 0x000fe200078ec0ff */
[----:B------:R-:W-:Y:S02]  /*13e0*/  IMAD.MOV R11, RZ, RZ, -R7 ;  /* 0x000000ffff0b7224 */ /* 0x000fe400078e0a07 */
[----:B------:R-:W-:Y:S02]  /*13f0*/  IMAD.MOV.U32 R6, RZ, RZ, 0x1 ;  /* 0x00000001ff067424 */ /* 0x000fe400078e00ff */
[----:B------:R-:W-:Y:S01]  /*1400*/  IMAD R18, R3, R7, R18 ;  /* 0x0000000703127224 */ /* 0x000fe200078e0212 */
[----:B------:R-:W-:Y:S01]  /*1410*/  LOP3.LUT R7, R27, R10, RZ, 0xc0, !PT ;  /* 0x0000000a1b077212 */ /* 0x000fe200078ec0ff */
[----:B--2---:R-:W-:-:S02]  /*1420*/  IMAD R3, R11, R26, R34 ;  /* 0x0000001a0b037224 */ /* 0x004fc400078e0222 */
[----:B---3--:R-:W-:Y:S02]  /*1430*/  IMAD R22, R18, R29, R21 ;  /* 0x0000001d12167224 */ /* 0x008fe400078e0215 */
[----:B------:R-:W-:Y:S01]  /*1440*/  IMAD R7, R3, R24, R7 ;  /* 0x0000001803077224 */ /* 0x000fe200078e0207 */
[----:B------:R-:W-:Y:S01]  /*1450*/  PRMT R3, R6, 0x7610, R3 ;  /* 0x0000761006037816 */ /* 0x000fe20000000003 */
[----:B------:R-:W-:-:S03]  /*1460*/  IMAD.MOV.U32 R19, RZ, RZ, R30 ;  /* 0x000000ffff137224 */ /* 0x000fc600078e001e */
[----:B------:R-:W-:Y:S02]  /*1470*/  SEL R18, R7, R22, !P1 ;  /* 0x0000001607127207 */ /* 0x000fe40004800000 */
[----:B------:R-:W-:-:S07]  /*1480*/  SEL R22, R22, R7, !P1 ;  /* 0x0000000716167207 */ /* 0x000fce0004800000 */
.L_x_13:
[----:B------:R-:W-:Y:S05]  /*1490*/  @!P2 BRA `(.L_x_16) ;  /* 0x00000000000ca947 */ /* 0x000fea0003800000 */
[----:B------:R-:W-:Y:S01]  /*14a0*/  UCGABAR_WAIT ;  /* 0x0000000000007dc7 */ /* 0x000fe20008000000 */
[----:B------:R-:W-:Y:S01]  /*14b0*/  CCTL.IVALL ;  /* 0x00000000ff00798f */ /* 0x000fe20002000000 */
[----:B------:R-:W-:Y:S05]  /*14c0*/  BRA `(.L_x_17) ;  /* 0x0000000000047947 */ /* 0x000fea0003800000 */
.L_x_16:
[----:B------:R-:W-:Y:S06]  /*14d0*/  BAR.SYNC.DEFER_BLOCKING 0x0 ;  /* 0x0000000000007b1d */ /* 0x000fec0000010000 */
.L_x_17:
[----:B------:R-:W-:Y:S05]  /*14e0*/  @!P4 BRA `(.L_x_18) ;  /* 0x0000004400c0c947 */ /* 0x000fea0003800000 */
[----:B------:R-:W-:-:S13]  /*14f0*/  ISETP.GT.U32.AND P0, PT, R36, 0x1, PT ;  /* 0x000000012400780c */ /* 0x000fda0003f04070 */
[----:B------:R-:W-:Y:S05]  /*1500*/  @P0 EXIT ;  /* 0x000000000000094d */ /* 0x000fea0003800000 */
.L_x_19:
[----:B------:R-:W-:-:S08]  /*1510*/  NOP ;  /* 0x0000000000007918 */ /* 0x000fd00000000000 */
[----:B------:R-:W1:Y:S02]  /*1520*/  USETMAXREG.TRY_ALLOC.CTAPOOL UP0, 0xe8 ;  /* 0x000000e8000079c8 */ /* 0x000e640008000600 */
[----:B-1----:R-:W-:-:S13]  /*1530*/  PLOP3.LUT P0, PT, PT, PT, UP0, 0x80, 0x0 ;  /* 0x000000000000781c */ /* 0x002fda0003f0f008 */
[----:B------:R-:W-:Y:S05]  /*1540*/  @!P0 BRA `(.L_x_19) ;  /* 0xfffffffc00f08947 */ /* 0x000fea000383ffff */
[----:B------:R-:W-:-:S13]  /*1550*/  LOP3.LUT P0, RZ, R3, 0xff, RZ, 0xc0, !PT ;  /* 0x000000ff03ff7812 */ /* 0x000fda000780c0ff */
[----:B------:R-:W-:Y:S05]  /*1560*/  @!P0 EXIT ;  /* 0x000000000000894d */ /* 0x000fea0003800000 */
[----:B------:R-:W2:Y:S01]  /*1570*/  LDL.64 R6, [R1] ;  /* 0x0000000001067983 */ /* 0x000ea20000100a00 */
[CC--:B------:R-:W-:Y:S01]  /*1580*/  LEA.HI R3, R8.reuse, R5.reuse, RZ, 0x2 ;  /* 0x0000000508037211 */ /* 0x0c0fe200078f10ff */
[----:B------:R-:W1:Y:S01]  /*1590*/  S2UR UR4, SR_CgaCtaId ;  /* 0x00000000000479c3 */ /* 0x000e620000008800 */
[----:B------:R-:W-:Y:S01]  /*15a0*/  LEA.HI R8, R8, R5, RZ, 0x5 ;  /* 0x0000000508087211 */ /* 0x000fe200078f28ff */
[----:B------:R-:W-:Y:S01]  /*15b0*/  UMOV UR41, 0x400 ;  /* 0x0000040000297882 */ /* 0x000fe20000000000 */
[----:B------:R-:W-:Y:S01]  /*15c0*/  LOP3.LUT R4, R3, 0xfffffffc, RZ, 0xc0, !PT ;  /* 0xfffffffc03047812 */ /* 0x000fe200078ec0ff */
[----:B------:R-:W-:Y:S01]  /*15d0*/  UISETP.LT.AND UP0, UPT, UR40, 0x1, UPT ;  /* 0x000000012800788c */ /* 0x000fe2000bf01270 */
[--C-:B------:R-:W-:Y:S01]  /*15e0*/  SHF.R.S32.HI R76, RZ, 0x2, R3.reuse ;  /* 0x00000002ff4c7819 */ /* 0x100fe20000011403 */
[----:B------:R-:W-:Y:S01]  /*15f0*/  UIADD3 UR5, UR43, -0x1, URZ ;  /* 0xffffffff2b057890 */ /* 0x000fe2000fffe03f */
[----:B------:R-:W-:Y:S01]  /*1600*/  SHF.R.S32.HI R3, RZ, 0x1f, R3 ;  /* 0x0000001fff037819 */ /* 0x000fe20000011403 */
[----:B------:R-:W3:Y:S01]  /*1610*/  LDC R82, c[0x0][0x658] ;  /* 0x00019600ff527b82 */ /* 0x000ee20000000800 */
[----:B------:R-:W-:Y:S01]  /*1620*/  USEL UR42, UR40, 0x1, UP0 ;  /* 0x00000001282a7887 */ /* 0x000fe20008000000 */
[----:B------:R-:W-:Y:S01]  /*1630*/  IMAD.IADD R4, R5, 0x1, -R4 ;  /* 0x0000000105047824 */ /* 0x000fe200078e0a04 */
[----:B------:R-:W-:Y:S01]  /*1640*/  LEA.HI R3, R3, R76, RZ, 0x3 ;  /* 0x0000004c03037211 */ /* 0x000fe200078f18ff */
[----:B------:R-:W-:Y:S01]  /*1650*/  UISETP.NE.AND UP0, UPT, UR5, URZ, UPT ;  /* 0x0000003f0500728c */ /* 0x000fe2000bf05270 */
[----:B------:R-:W-:Y:S01]  /*1660*/  IMAD.MOV.U32 R5, RZ, RZ, 0x1 ;  /* 0x00000001ff057424 */ /* 0x000fe200078e00ff */
[----:B------:R-:W-:Y:S01]  /*1670*/  ULDC UR8, c[0x0][0x284] ;  /* 0x0000a10000087ab9 */ /* 0x000fe20000000800 */
[----:B------:R-:W-:Y:S01]  /*1680*/  LOP3.LUT R3, R3, 0xfffffff8, RZ, 0xc0, !PT ;  /* 0xfffffff803037812 */ /* 0x000fe200078ec0ff */
[----:B------:R-:W4:Y:S01]  /*1690*/  LDC.64 R80, c[0x0][0x5c8] ;  /* 0x00017200ff507b82 */ /* 0x000f220000000a00 */
[----:B------:R-:W-:Y:S01]  /*16a0*/  USEL UR7, URZ, 0x1, UP0 ;  /* 0x000000013f077887 */ /* 0x000fe20008000000 */
[----:B------:R-:W-:Y:S01]  /*16b0*/  IMAD.SHL.U32 R78, R4, 0x2, RZ ;  /* 0x00000002044e7824 */ /* 0x000fe200078e00ff */
[----:B------:R-:W-:Y:S01]  /*16c0*/  LOP3.LUT R88, R23, 0x1, RZ, 0xfc, !PT ;  /* 0x0000000117587812 */ /* 0x000fe200078efcff */
[----:B------:R-:W-:Y:S01]  /*16d0*/  IMAD.IADD R76, R76, 0x1, -R3 ;  /* 0x000000014c4c7824 */ /* 0x000fe200078e0a03 */
[----:B------:R-:W-:Y:S01]  /*16e0*/  SHF.R.S32.HI R3, RZ, 0x5, R8 ;  /* 0x00000005ff037819 */ /* 0x000fe20000011408 */
[----:B------:R-:W-:Y:S01]  /*16f0*/  USHF.L.U32 UR47, UR40, 0x1, URZ ;  /* 0x00000001282f7899 */ /* 0x000fe2000800063f */
[----:B------:R-:W-:Y:S01]  /*1700*/  IMAD.U32 R89, RZ, RZ, UR7 ;  /* 0x00000007ff597e24 */ /* 0x000fe2000f8e00ff */
[----:B------:R-:W0:Y:S01]  /*1710*/  LDC R83, c[0x0][0x288] ;  /* 0x0000a200ff537b82 */ /* 0x000e220000000800 */
[--C-:B------:R-:W-:Y:S01]  /*1720*/  SHF.R.S32.HI R77, RZ, 0x1f, R76.reuse ;  /* 0x0000001fff4d7819 */ /* 0x100fe2000001144c */
[----:B-1----:R-:W-:Y:S01]  /*1730*/  ULEA UR41, UR4, UR41, 0x18 ;  /* 0x0000002904297291 */ /* 0x002fe2000f8ec03f */
[C---:B------:R-:W-:Y:S01]  /*1740*/  IMAD R87, R3.reuse, -0x10, -R76 ;  /* 0xfffffff003577824 */ /* 0x040fe200078e0a4c */
[----:B------:R-:W-:Y:S01]  /*1750*/  USHF.L.U32 UR4, UR5, 0x3, URZ ;  /* 0x0000000305047899 */ /* 0x000fe2000800063f */
[----:B------:R-:W-:Y:S01]  /*1760*/  SHF.R.S32.HI R79, RZ, 0x1f, R78 ;  /* 0x0000001fff4f7819 */ /* 0x000fe2000001144e */
[----:B------:R-:W-:Y:S01]  /*1770*/  IMAD.WIDE R76, R3, 0x10, R76 ;  /* 0x00000010034c7825 */ /* 0x000fe200078e024c */
[----:B------:R-:W-:Y:S01]  /*1780*/  UIADD3 UR5, UR41, 0x180, URZ ;  /* 0x0000018029057890 */ /* 0x000fe2000fffe03f */
[----:B------:R-:W1:Y:S01]  /*1790*/  LDC R85, c[0x0][0x600] ;  /* 0x00018000ff557b82 */ /* 0x000e620000000800 */
[----:B------:R-:W-:Y:S01]  /*17a0*/  UIADD3 UR6, UR41, 0x16180, URZ ;  /* 0x0001618029067890 */ /* 0x000fe2000fffe03f */
[----:B------:R-:W-:Y:S01]  /*17b0*/  IMAD.MOV.U32 R3, RZ, RZ, -0x1 ;  /* 0xffffffffff037424 */ /* 0x000fe200078e00ff */
[----:B------:R-:W-:Y:S01]  /*17c0*/  USHF.R.U32.HI UR5, URZ, 0x4, UR5 ;  /* 0x000000043f057899 */ /* 0x000fe20008011605 */
[----:B------:R-:W-:Y:S01]  /*17d0*/  VIADD R87, R87, UR8 ;  /* 0x0000000857577c36 */ /* 0x000fe20008000000 */
[----:B------:R-:W-:-:S02]  /*17e0*/  USHF.R.U32.HI UR6, URZ, 0x4, UR6 ;  /* 0x000000043f067899 */ /* 0x000fc40008011606 */
[-C--:B---3--:R-:W-:Y:S01]  /*17f0*/  SHF.L.U32 R3, R3, R82.reuse, RZ ;  /* 0x0000005203037219 */ /* 0x088fe200000006ff */
[----:B------:R-:W-:Y:S01]  /*1800*/  UIADD3 UR48, UR41, 0xc0, URZ ;  /* 0x000000c029307890 */ /* 0x000fe2000fffe03f */
[C---:B----4-:R-:W-:Y:S01]  /*1810*/  SHF.L.U64.HI R81, R80.reuse, 0x3, R81 ;  /* 0x0000000350517819 */ /* 0x050fe20000010251 */
[----:B------:R-:W-:Y:S01]  /*1820*/  ULOP3.LUT UR4, UR4, 0x8, URZ, 0xc0, !UPT ;  /* 0x0000000804047892 */ /* 0x000fe2000f8ec03f */
[----:B------:R-:W-:Y:S01]  /*1830*/  SHF.L.U32 R82, R5, R82, RZ ;  /* 0x0000005205527219 */ /* 0x000fe200000006ff */
[----:B------:R-:W-:Y:S01]  /*1840*/  ULOP3.LUT UR5, UR5, 0x3fff, URZ, 0xc0, !UPT ;  /* 0x00003fff05057892 */ /* 0x000fe2000f8ec03f */
[----:B------:R-:W-:Y:S01]  /*1850*/  IMAD.SHL.U32 R80, R80, 0x8, RZ ;  /* 0x0000000850507824 */ /* 0x000fe200078e00ff */
[----:B------:R-:W-:Y:S01]  /*1860*/  ULOP3.LUT UR6, UR6, 0x3fff, URZ, 0xc0, !UPT ;  /* 0x00003fff06067892 */ /* 0x000fe2000f8ec03f */
[----:B------:R-:W-:Y:S01]  /*1870*/  LOP3.LUT R86, RZ, R3, RZ, 0x33, !PT ;  /* 0x00000003ff567212 */ /* 0x000fe200078e33ff */
[----:B0-----:R-:W-:Y:S01]  /*1880*/  IMAD R83, R4, -0x2, R83 ;  /* 0xfffffffe04537824 */ /* 0x001fe200078e0253 */
[----:B------:R-:W-:-:S02]  /*1890*/  UIADD3 UR42, -UR42, UR40, URZ ;  /* 0x000000282a2a7290 */ /* 0x000fc4000fffe13f */
[----:B------:R-:W-:Y:S02]  /*18a0*/  ULEA UR43, UR43, UR48, 0x3 ;  /* 0x000000302b2b7291 */ /* 0x000fe4000f8e183f */
[----:B------:R-:W-:Y:S02]  /*18b0*/  ULOP3.LUT UR49, UR4, 0x8, URZ, 0x3c, !UPT ;  /* 0x0000000804317892 */ /* 0x000fe4000f8e3c3f */
[----:B------:R-:W-:Y:S01]  /*18c0*/  ULOP3.LUT UR44, UR4, 0x18, URZ, 0x3c, !UPT ;  /* 0x00000018042c7892 */ /* 0x000fe2000f8e3c3f */
[----:B-1----:R-:W-:Y:S01]  /*18d0*/  VIADD R85, R85, 0xffffffff ;  /* 0xffffffff55557836 */ /* 0x002fe20000000000 */
[----:B------:R-:W-:Y:S02]  /*18e0*/  ULOP3.LUT UR45, UR5, 0x10000, URZ, 0xfc, !UPT ;  /* 0x00010000052d7892 */ /* 0x000fe4000f8efc3f */
[----:B------:R-:W-:Y:S01]  /*18f0*/  ULOP3.LUT UR46, UR6, 0x10000, URZ, 0xfc, !UPT ;  /* 0x00010000062e7892 */ /* 0x000fe2000f8efc3f */
[----:B--2---:R-:W-:-:S11]  /*1900*/  SHF.L.U64.HI R84, R6, 0x1, R0 ;  /* 0x0000000106547819 */ /* 0x004fd60000010200 */
.L_x_135:
[----:B------:R-:W-:-:S04]  /*1910*/  SHF.L.U32 R0, R89, 0x1f, RZ ;  /* 0x0000001f59007819 */ /* 0x000fc800000006ff */
[----:B------:R-:W0:Y:S02]  /*1920*/  SYNCS.PHASECHK.TRANS64.TRYWAIT P0, [UR43+-0x8], R0 ;  /* 0xfffff800ff0075a7 */ /* 0x000e24000800016b */
[----:B01-34-:R-:W-:Y:S05]  /*1930*/  @!P0 BRA `(.L_x_20) ;  /* 0x0000005400a88947 */ /* 0x01bfea0003800000 */
.L_x_164:
[----:B------:R-:W-:Y:S02]  /*1940*/  ULDC UR4, c[0x0][0x28c] ;  /* 0x0000a30000047ab9 */ /* 0x000fe40000000800 */
[----:B------:R-:W-:-:S13]  /*1950*/  ISETP.LT.AND P0, PT, RZ, UR4, PT ;  /* 0x00000004ff007c0c */ /* 0x000fda000bf01270 */
[----:B------:R-:W-:Y:S05]  /*1960*/  @P0 BRA `(.L_x_21) ;  /* 0x0000000000400947 */ /* 0x000fea0003800000 */
[----:B0-----:R-:W-:Y:S01]  /*1970*/  MOV R0, 0x0 ;  /* 0x0000000000007802 */ /* 0x001fe20000000f00 */
[----:B------:R-:W-:Y:S01]  /*1980*/  ULDC.64 UR4, c[0x4][0x68] ;  /* 0x01001a0000047ab9 */ /* 0x000fe20000000a00 */
[----:B------:R-:W-:Y:S01]  /*1990*/  ULDC.64 UR6, c[0x4][0x8] ;  /* 0x0100020000067ab9 */ /* 0x000fe20000000a00 */
[----:B------:R-:W-:Y:S01]  /*19a0*/  IMAD.U32 R4, RZ, RZ, UR4 ;  /* 0x00000004ff047e24 */ /* 0x000fe2000f8e00ff */
[----:B------:R0:W1:Y:S01]  /*19b0*/  LDC.64 R14, c[0x4][R0] ;  /* 0x01000000000e7b82 */ /* 0x0000620000000a00 */
[----:B------:R-:W-:Y:S01]  /*19c0*/  IMAD.U32 R5, RZ, RZ, UR5 ;  /* 0x00000005ff057e24 */ /* 0x000fe2000f8e00ff */
[----:B------:R-:W-:Y:S01]  /*19d0*/  ULDC.64 UR4, c[0x4][0x70] ;  /* 0x01001c0000047ab9 */ /* 0x000fe20000000a00 */
[----:B------:R-:W-:Y:S02]  /*19e0*/  IMAD.U32 R10, RZ, RZ, UR6 ;  /* 0x00000006ff0a7e24 */ /* 0x000fe4000f8e00ff */
[----:B------:R-:W-:Y:S02]  /*19f0*/  IMAD.U32 R6, RZ, RZ, UR4 ;  /* 0x00000004ff067e24 */ /* 0x000fe4000f8e00ff */
[----:B------:R-:W-:-:S02]  /*1a00*/  IMAD.U32 R7, RZ, RZ, UR5 ;  /* 0x00000005ff077e24 */ /* 0x000fc4000f8e00ff */
[----:B------:R-:W-:Y:S02]  /*1a10*/  IMAD.U32 R11, RZ, RZ, UR7 ;  /* 0x00000007ff0b7e24 */ /* 0x000fe4000f8e00ff */
[----:B------:R-:W-:Y:S02]  /*1a20*/  IMAD.MOV.U32 R8, RZ, RZ, 0x1e1 ;  /* 0x000001e1ff087424 */ /* 0x000fe400078e00ff */
[----:B------:R-:W-:Y:S02]  /*1a30*/  IMAD.MOV.U32 R12, RZ, RZ, 0x1 ;  /* 0x00000001ff0c7424 */ /* 0x000fe400078e00ff */
[----:B0-----:R-:W-:-:S07]  /*1a40*/  IMAD.MOV.U32 R13, RZ, RZ, RZ ;  /* 0x000000ffff0d7224 */ /* 0x001fce00078e00ff */
[----:B------:R-:W-:-:S07]  /*1a50*/  LEPC R20, `(.L_x_21) ;  /* 0x000000001014794e */ /* 0x000fce0000000000 */
[----:B-1---5:R-:W-:Y:S05]  /*1a60*/  CALL.ABS.NOINC R14 ;  /* 0x000000000e007343 */ /* 0x022fea0003c00000 */
.L_x_21:
[----:B------:R-:W-:-:S13]  /*1a70*/  ISETP.NE.AND P0, PT, R88, 0x3, PT ;  /* 0x000000035800780c */ /* 0x000fda0003f05270 */
[----:B------:R-:W-:Y:S05]  /*1a80*/  @!P0 BRA `(.L_x_22) ;  /* 0x0000000000048947 */ /* 0x000fea0003800000 */
[----:B------:R-:W-:Y:S01]  /*1a90*/  BPT.TRAP 0x1 ;  /* 0x000000040000795c */ /* 0x000fe20000300000 */
.L_x_22:
[----:B0-----:R-:W-:Y:S02]  /*1aa0*/  IMAD.U32 R3, RZ, RZ, UR38 ;  /* 0x00000026ff037e24 */ /* 0x001fe4000f8e00ff */
[----:B------:R-:W-:-:S03]  /*1ab0*/  IMAD.U32 R0, RZ, RZ, UR39 ;  /* 0x00000027ff007e24 */ /* 0x000fc6000f8e00ff */
[----:B------:R-:W-:Y:S02]  /*1ac0*/  LEA R3, R3, UR41, 0x3 ;  /* 0x0000002903037c11 */ /* 0x000fe4000f8e18ff */
[----:B------:R-:W-:-:S04]  /*1ad0*/  SHF.L.U32 R0, R0, 0x1f, RZ ;  /* 0x0000001f00007819 */ /* 0x000fc800000006ff */
[----:B------:R0:W1:Y:S01]  /*1ae0*/  SYNCS.PHASECHK.TRANS64.TRYWAIT P1, [R3+URZ], R0 ;  /* 0x00000000030075a7 */ /* 0x000062000802017f */
[----:B------:R-:W-:Y:S05]  /*1af0*/  @!P0 BRA `(.L_x_23) ;  /* 0x0000000000048947 */ /* 0x000fea0003800000 */
[----:B------:R-:W-:Y:S01]  /*1b00*/  BPT.TRAP 0x1 ;  /* 0x000000040000795c */ /* 0x000fe20000300000 */
.L_x_23:
[----:B-1----:R-:W-:Y:S05]  /*1b10*/  @P1 BRA `(.L_x_24) ;  /* 0x0000000000081947 */ /* 0x002fea0003800000 */
[----:B------:R-:W1:Y:S02]  /*1b20*/  SYNCS.PHASECHK.TRANS64.TRYWAIT P1, [R3+URZ], R0 ;  /* 0x00000000030075a7 */ /* 0x000e64000802017f */
[----:B-1----:R-:W-:Y:S05]  /*1b30*/  @!P1 BRA `(.L_x_25) ;  /* 0x0000005400409947 */ /* 0x002fea0003800000 */
.L_x_24:
[----:B------:R-:W-:Y:S05]  /*1b40*/  WARPSYNC.ALL ;  /* 0x0000000000007948 */ /* 0x000fea0003800000 */
[----:B------:R-:W-:Y:S01]  /*1b50*/  ULEA UR8, UR38, UR45, 0x9 ;  /* 0x0000002d26087291 */ /* 0x000fe2000f8e483f */
[----:B------:R-:W-:Y:S01]  /*1b60*/  WARPGROUP.ARRIVE ;  /* 0x00000000000079c5 */ /* 0x000fe20000000000 */
[----:B------:R-:W-:Y:S01]  /*1b70*/  UIMAD UR9, UR38, 0x300, UR46 ;  /* 0x00000300260978a4 */ /* 0x000fe2000f8e022e */
[----:B01----:R-:W-:Y:S01]  /*1b80*/  IMAD.U32 R0, RZ, RZ, UR42 ;  /* 0x0000002aff007e24 */ /* 0x003fe2000f8e00ff */
[----:B------:R-:W-:Y:S01]  /*1b90*/  UMOV UR5, 0x40000040 ;  /* 0x4000004000057882 */ /* 0x000fe20000000000 */
[----:B------:R-:W-:-:S02]  /*1ba0*/  UMOV UR7, 0x40000040 ;  /* 0x4000004000077882 */ /* 0x000fc40000000000 */
[----:B------:R-:W-:Y:S01]  /*1bb0*/  UMOV UR4, UR8 ;  /* 0x0000000800047c82 */ /* 0x000fe20008000000 */
[----:B------:R-:W-:Y:S01]  /*1bc0*/  ISETP.GE.AND P1, PT, R0, 0x1, PT ;  /* 0x000000010000780c */ /* 0x000fe20003f26270 */
[----:B------:R-:W-:Y:S02]  /*1bd0*/  UMOV UR6, UR9 ;  /* 0x0000000900067c82 */ /* 0x000fe40008000000 */
[----:B------:R-:W-:Y:S01]  /*1be0*/  HGMMA.64x96x16.F32 R24, gdesc[UR4], RZ, !UPT, gsb0 ;  /* 0x01600000041879f0 */ /* 0x000fe2000c0008ff */
[----:B------:R-:W-:Y:S02]  /*1bf0*/  UIADD3 UR4, UR8, 0x2, URZ ;  /* 0x0000000208047890 */ /* 0x000fe4000fffe03f */
[----:B------:R-:W-:Y:S01]  /*1c00*/  UIADD3 UR6, UR9, 0x2, URZ ;  /* 0x0000000209067890 */ /* 0x000fe2000fffe03f */
[----:B------:R-:W-:Y:S01]  /*1c10*/  UMOV UR5, 0x40000040 ;  /* 0x4000004000057882 */ /* 0x000fe20000000000 */
[----:B------:R-:W-:Y:S01]  /*1c20*/  UMOV UR7, 0x40000040 ;  /* 0x4000004000077882 */ /* 0x000fe20000000000 */
[----:B------:R-:W-:-:S02]  /*1c30*/  WARPGROUP.DEPBAR.LE gsb0, 0x0 ;  /* 0x00008000000079c5 */ /* 0x000fc40000010000 */
[----:B------:R-:W-:-:S06]  /*1c40*/  WARPGROUP.ARRIVE ;  /* 0x00000000000079c5 */ /* 0x000fcc0000000000 */
[----:B------:R-:W-:Y:S01]  /*1c50*/  HGMMA.64x96x16.F32 R24, gdesc[UR4], R24, gsb0 ;  /* 0x01600000041879f0 */ /* 0x000fe20008000818 */
[----:B------:R-:W-:Y:S02]  /*1c60*/  UIADD3 UR4, UR8, 0x4, URZ ;  /* 0x0000000408047890 */ /* 0x000fe4000fffe03f */
[----:B------:R-:W-:Y:S01]  /*1c70*/  UIADD3 UR6, UR9, 0x4, URZ ;  /* 0x0000000409067890 */ /* 0x000fe2000fffe03f */
[----:B------:R-:W-:Y:S01]  /*1c80*/  UMOV UR5, 0x40000040 ;  /* 0x4000004000057882 */ /* 0x000fe20000000000 */
[----:B------:R-:W-:Y:S01]  /*1c90*/  UMOV UR7, 0x40000040 ;  /* 0x4000004000077882 */ /* 0x000fe20000000000 */
[----:B------:R-:W-:Y:S02]  /*1ca0*/  WARPGROUP.DEPBAR.LE gsb0, 0x0 ;  /* 0x00008000000079c5 */ /* 0x000fe40000010000 */
        /* <DEDUP_REMOVED lines=8> */
[----:B------:R-:W-:Y:S03]  /*1d30*/  HGMMA.64x96x16.F32 R24, gdesc[UR4], R24, gsb0 ;  /* 0x01600000041879f0 */ /* 0x000fe60008000818 */
[----:B------:R-:W-:Y:S02]  /*1d40*/  WARPGROUP.DEPBAR.LE gsb0, 0x0 ;  /* 0x00008000000079c5 */ /* 0x000fe40000010000 */
[----:B------:R-:W-:Y:S05]  /*1d50*/  @!P1 BRA `(.L_x_26) ;  /* 0x0000000400149947 */ /* 0x000fea0003800000 */
[----:B------:R-:W-:Y:S01]  /*1d60*/  UIADD3 UR4, UR38, 0x1, URZ ;  /* 0x0000000126047890 */ /* 0x000fe2000fffe03f */
[----:B------:R-:W-:Y:S02]  /*1d70*/  IMAD.U32 R0, RZ, RZ, UR42 ;  /* 0x0000002aff007e24 */ /* 0x000fe4000f8e00ff */
[----:B------:R-:W-:Y:S01]  /*1d80*/  IMAD.U32 R3, RZ, RZ, UR38 ;  /* 0x00000026ff037e24 */ /* 0x000fe2000f8e00ff */
[----:B------:R-:W-:-:S04]  /*1d90*/  UISETP.NE.AND UP0, UPT, UR4, 0xb, UPT ;  /* 0x0000000b0400788c */ /* 0x000fc8000bf05270 */
[----:B------:R-:W-:Y:S02]  /*1da0*/  USEL UR5, URZ, 0x1, UP0 ;  /* 0x000000013f057887 */ /* 0x000fe40008000000 */
[----:B------:R-:W-:Y:S02]  /*1db0*/  USEL UR8, UR4, URZ, UP0 ;  /* 0x0000003f04087287 */ /* 0x000fe40008000000 */
[----:B------:R-:W-:-:S06]  /*1dc0*/  ULOP3.LUT UR5, UR39, UR5, URZ, 0x3c, !UPT ;  /* 0x0000000527057292 */ /* 0x000fcc000f8e3c3f */
[----:B------:R-:W-:-:S07]  /*1dd0*/  IMAD.U32 R6, RZ, RZ, UR5 ;  /* 0x00000005ff067e24 */ /* 0x000fce000f8e00ff */
.L_x_33:
[----:B------:R-:W-:Y:S05]  /*1de0*/  @!P0 BRA `(.L_x_27) ;  /* 0x0000000000048947 */ /* 0x000fea0003800000 */
[----:B------:R-:W-:Y:S01]  /*1df0*/  BPT.TRAP 0x1 ;  /* 0x000000040000795c */ /* 0x000fe20000300000 */
.L_x_27:
[----:B------:R-:W-:Y:S01]  /*1e00*/  ULEA UR4, UR8, UR41, 0x3 ;  /* 0x0000002908047291 */ /* 0x000fe2000f8e183f */
[----:B------:R-:W-:-:S08]  /*1e10*/  SHF.L.U32 R4, R6, 0x1f, RZ ;  /* 0x0000001f06047819 */ /* 0x000fd000000006ff */
[----:B------:R0:W1:Y:S01]  /*1e20*/  SYNCS.PHASECHK.TRANS64.TRYWAIT P1, [UR4], R4 ;  /* 0x00000004ff0075a7 */ /* 0x0000620008020144 */
[----:B------:R-:W-:Y:S05]  /*1e30*/  @!P0 BRA `(.L_x_28) ;  /* 0x0000000000048947 */ /* 0x000fea0003800000 */
[----:B------:R-:W-:Y:S01]  /*1e40*/  BPT.TRAP 0x1 ;  /* 0x000000040000795c */ /* 0x000fe20000300000 */
.L_x_28:
[----:B-1----:R-:W-:Y:S05]  /*1e50*/  @P1 BRA `(.L_x_29) ;  /* 0x0000000000081947 */ /* 0x002fea0003800000 */
[----:B------:R-:W1:Y:S02]  /*1e60*/  SYNCS.PHASECHK.TRANS64.TRYWAIT P1, [UR4], R4 ;  /* 0x00000004ff0075a7 */ /* 0x000e640008020144 */
[----:B-1----:R-:W-:Y:S05]  /*1e70*/  @!P1 BRA `(.L_x_30) ;  /* 0x0000005000849947 */ /* 0x002fea0003800000 */
.L_x_29:
[----:B------:R-:W-:Y:S01]  /*1e80*/  ULEA UR9, UR8, UR45, 0x9 ;  /* 0x0000002d08097291 */ /* 0x000fe2000f8e483f */
[----:B------:R-:W-:Y:S01]  /*1e90*/  WARPGROUP.ARRIVE ;  /* 0x00000000000079c5 */ /* 0x000fe20000000000 */
[----:B------:R-:W-:Y:S01]  /*1ea0*/  UIMAD UR10, UR8, 0x300, UR46 ;  /* 0x00000300080a78a4 */ /* 0x000fe2000f8e022e */
[----:B------:R-:W-:Y:S01]  /*1eb0*/  UMOV UR5, 0x40000040 ;  /* 0x4000004000057882 */ /* 0x000fe20000000000 */
[----:B------:R-:W-:-:S03]  /*1ec0*/  UMOV UR7, 0x40000040 ;  /* 0x4000004000077882 */ /* 0x000fc60000000000 */
[----:B------:R-:W-:Y:S02]  /*1ed0*/  UMOV UR4, UR9 ;  /* 0x0000000900047c82 */ /* 0x000fe40008000000 */
[----:B------:R-:W-:Y:S02]  /*1ee0*/  UMOV UR6, UR10 ;  /* 0x0000000a00067c82 */ /* 0x000fe40008000000 */
[----:B------:R-:W-:Y:S01]  /*1ef0*/  HGMMA.64x96x16.F32 R24, gdesc[UR4], R24, gsb0 ;  /* 0x01600000041879f0 */ /* 0x000fe20008000818 */
        /* <DEDUP_REMOVED lines=23> */
[----:B------:R-:W-:Y:S01]  /*2070*/  BPT.TRAP 0x1 ;  /* 0x000000040000795c */ /* 0x000fe20000300000 */
.L_x_31:
[----:B------:R-:W-:-:S13]  /*2080*/  ISETP.NE.AND P1, PT, R73, RZ, PT ;  /* 0x000000ff4900720c */ /* 0x000fda0003f25270 */
[----:B01----:R-:W-:-:S05]  /*2090*/  @P1 LEA R4, R3, UR41, 0x3 ;  /* 0x0000002903041c11 */ /* 0x003fca000f8e18ff */
[----:B------:R-:W-:-:S05]  /*20a0*/  @P1 VIADD R5, R4, 0x58 ;  /* 0x0000005804051836 */ /* 0x000fca0000000000 */
[----:B------:R-:W-:-:S04]  /*20b0*/  @P1 PRMT R5, R72, 0x654, R5 ;  /* 0x0000065448051816 */ /* 0x000fc80000000005 */
[----:B------:R0:W-:Y:S01]  /*20c0*/  @P1 SYNCS.ARRIVE.TRANS64.RED.A1T0 RZ, [R5+URZ], RZ ;  /* 0x000000ff05ff19a7 */ /* 0x0001e2000810043f */
[----:B------:R-:W-:-:S13]  /*20d0*/  ISETP.GT.U32.AND P1, PT, R23, 0x1, PT ;  /* 0x000000011700780c */ /* 0x000fda0003f24070 */
[----:B0-----:R-:W-:Y:S05]  /*20e0*/  @P1 BRA `(.L_x_32) ;  /* 0x0000000000041947 */ /* 0x001fea0003800000 */
[----:B------:R-:W-:Y:S01]  /*20f0*/  BPT.TRAP 0x1 ;  /* 0x000000040000795c */ /* 0x000fe20000300000 */
.L_x_32:
[----:B------:R-:W-:Y:S01]  /*2100*/  UIADD3 UR8, UR8, 0x1, URZ ;  /* 0x0000000108087890 */ /* 0x000fe2000fffe03f */
[C---:B------:R-:W-:Y:S01]  /*2110*/  ISETP.GT.AND P2, PT, R0.reuse, 0x1, PT ;  /* 0x000000010000780c */ /* 0x040fe20003f44270 */
[----:B------:R-:W-:Y:S02]  /*2120*/  VIADD R3, R3, 0x1 ;  /* 0x0000000103037836 */ /* 0x000fe40000000000 */
[----:B------:R-:W-:Y:S01]  /*2130*/  UISETP.NE.AND UP0, UPT, UR8, 0xb, UPT ;  /* 0x0000000b0800788c */ /* 0x000fe2000bf05270 */
[----:B------:R-:W-:Y:S02]  /*2140*/  VIADD R0, R0, 0xffffffff ;  /* 0xffffffff00007836 */ /* 0x000fe40000000000 */
[C---:B------:R-:W-:Y:S01]  /*2150*/  ISETP.NE.AND P1, PT, R3.reuse, 0xb, PT ;  /* 0x0000000b0300780c */ /* 0x040fe20003f25270 */
[----:B------:R-:W-:Y:S02]  /*2160*/  USEL UR4, URZ, 0x1, UP0 ;  /* 0x000000013f047887 */ /* 0x000fe40008000000 */
[----:B------:R-:W-:Y:S01]  /*2170*/  USEL UR8, UR8, URZ, UP0 ;  /* 0x0000003f08087287 */ /* 0x000fe20008000000 */
[----:B------:R-:W-:-:S03]  /*2180*/  SEL R3, R3, RZ, P1 ;  /* 0x000000ff03037207 */ /* 0x000fc60000800000 */
[----:B------:R-:W-:Y:S01]  /*2190*/  LOP3.LUT R6, R6, UR4, RZ, 0x3c, !PT ;  /* 0x0000000406067c12 */ /* 0x000fe2000f8e3cff */
[----:B------:R-:W-:Y:S07]  /*21a0*/  @P2 BRA `(.L_x_33) ;  /* 0xfffffffc000c2947 */ /* 0x000fee000383ffff */
.L_x_26:
[----:B------:R-:W0:Y:S01]  /*21b0*/  LDC R0, c[0x0][0x28c] ;  /* 0x0000a300ff007b82 */ /* 0x000e220000000800 */
[----:B------:R-:W-:-:S04]  /*21c0*/  IMAD.U32 R3, RZ, RZ, UR49 ;  /* 0x00000031ff037e24 */ /* 0x000fc8000f8e00ff */
[----:B------:R1:W-:Y:S01]  /*21d0*/  SYNCS.ARRIVE.TRANS64.A1T0 RZ, [R3+UR48], RZ ;  /* 0x000000ff03ff79a7 */ /* 0x0003e20008100030 */
[----:B0-----:R-:W-:-:S13]  /*21e0*/  ISETP.GE.AND P1, PT, R0, 0x1, PT ;  /* 0x000000010000780c */ /* 0x001fda0003f26270 */
[----:B-1----:R-:W-:Y:S05]  /*21f0*/  @!P1 BRA `(.L_x_34) ;  /* 0x0000000000449947 */ /* 0x002fea0003800000 */
[----:B------:R-:W-:Y:S05]  /*2200*/  @!P0 BRA `(.L_x_35) ;  /* 0x0000000000048947 */ /* 0x000fea0003800000 */
[----:B------:R-:W-:Y:S01]  /*2210*/  BPT.TRAP 0x1 ;  /* 0x000000040000795c */ /* 0x000fe20000300000 */
.L_x_35:
[----:B------:R-:W-:-:S13]  /*2220*/  ISETP.NE.AND P0, PT, R73, RZ, PT ;  /* 0x000000ff4900720c */ /* 0x000fda0003f05270 */
[----:B------:R-:W-:-:S05]  /*2230*/  VOTEU.ANY UP0, P0 ;  /* 0x00000000003f7886 */ /* 0x000fca0000000100 */
[----:B------:R-:W-:-:S06]  /*2240*/  @UP0 UIADD3 UR4, UR38, UR42, URZ ;  /* 0x0000002a26040290 */ /* 0x000fcc000fffe03f */
[----:B------:R-:W-:Y:S02]  /*2250*/  IMAD.U32 R4, RZ, RZ, UR4 ;  /* 0x00000004ff047e24 */ /* 0x000fe4000f8e00ff */
[----:B------:R-:W-:Y:S02]  /*2260*/  IMAD.U32 R3, RZ, RZ, UR4 ;  /* 0x00000004ff037e24 */ /* 0x000fe4000f8e00ff */
[----:B------:R-:W-:-:S05]  /*2270*/  @P0 IMAD.WIDE.U32 R4, R4, -0x45d1745d, RZ ;  /* 0xba2e8ba304040825 */ /* 0x000fca00078e00ff */
[----:B------:R-:W-:-:S05]  /*2280*/  @P0 SHF.R.U32.HI R0, RZ, 0x3, R5 ;  /* 0x00000003ff000819 */ /* 0x000fca0000011605 */
[----:B------:R-:W-:-:S05]  /*2290*/  @P0 IMAD R0, R0, -0xb, R3 ;  /* 0xfffffff500000824 */ /* 0x000fca00078e0203 */
[----:B------:R-:W-:-:S05]  /*22a0*/  @P0 LEA R0, R0, UR41, 0x3 ;  /* 0x0000002900000c11 */ /* 0x000fca000f8e18ff */
[----:B------:R-:W-:-:S05]  /*22b0*/  @P0 VIADD R3, R0, 0x58 ;  /* 0x0000005800030836 */ /* 0x000fca0000000000 */
[----:B------:R-:W-:-:S04]  /*22c0*/  @P0 PRMT R3, R72, 0x654, R3 ;  /* 0x0000065448030816 */ /* 0x000fc80000000003 */
[----:B------:R0:W-:Y:S01]  /*22d0*/  @P0 SYNCS.ARRIVE.TRANS64.RED.A1T0 RZ, [R3+URZ], RZ ;  /* 0x000000ff03ff09a7 */ /* 0x0001e2000810043f */
[----:B------:R-:W-:-:S13]  /*22e0*/  ISETP.GT.U32.AND P0, PT, R23, 0x1, PT ;  /* 0x000000011700780c */ /* 0x000fda0003f04070 */
[----:B0-----:R-:W-:Y:S05]  /*22f0*/  @P0 BRA `(.L_x_34) ;  /* 0x0000000000040947 */ /* 0x001fea0003800000 */
[----:B------:R-:W-:Y:S01]  /*2300*/  BPT.TRAP 0x1 ;  /* 0x000000040000795c */ /* 0x000fe20000300000 */
.L_x_34:
[----:B------:R-:W-:Y:S01]  /*2310*/  SHF.L.U32 R0, R89, 0x1f, RZ ;  /* 0x0000001f59007819 */ /* 0x000fe200000006ff */
[----:B------:R-:W-:Y:S01]  /*2320*/  UIADD3 UR38, UR38, UR47, URZ ;  /* 0x0000002f26267290 */ /* 0x000fe2000fffe03f */
[----:B------:R-:W-:Y:S01]  /*2330*/  SHF.R.S32.HI R9, RZ, 0x1f, R19 ;  /* 0x0000001fff097819 */ /* 0x000fe20000011413 */
[----:B------:R-:W-:Y:S01]  /*2340*/  UISETP.GE.U32.AND UP1, UPT, UR47, 0xb, UPT ;  /* 0x0000000b2f00788c */ /* 0x000fe2000bf26070 */
[----:B------:R-:W0:Y:S01]  /*2350*/  SYNCS.PHASECHK.TRANS64.TRYWAIT P0, [UR43+0x8], R0 ;  /* 0x00000800ff0075a7 */ /* 0x000e22000800016b */
[----:B------:R-:W-:-:S04]  /*2360*/  UISETP.GT.U32.AND UP0, UPT, UR38, 0xa, UPT ;  /* 0x0000000a2600788c */ /* 0x000fc8000bf04070 */
[----:B------:R-:W-:-:S04]  /*2370*/  UISETP.LT.U32.AND UP0, UPT, UR47, 0xb, UP0 ;  /* 0x0000000b2f00788c */ /* 0x000fc80008701070 */
[----:B------:R-:W-:Y:S02]  /*2380*/  USEL UR6, URZ, 0x1, !UP0 ;  /* 0x000000013f067887 */ /* 0x000fe4000c000000 */
[----:B------:R-:W-:Y:S02]  /*2390*/  @UP1 UIMAD.WIDE.U32 UR4, UR38, -0x45d1745d, URZ ;  /* 0xba2e8ba3260418a5 */ /* 0x000fe4000f8e003f */
[----:B------:R-:W-:Y:S02]  /*23a0*/  ULOP3.LUT UR39, UR39, UR6, URZ, 0x3c, !UPT ;  /* 0x0000000627277292 */ /* 0x000fe4000f8e3c3f */
[----:B------:R-:W-:-:S04]  /*23b0*/  @UP1 USHF.R.U32.HI UR4, URZ, 0x3, UR5 ;  /* 0x000000033f041899 */ /* 0x000fc80008011605 */
[----:B------:R-:W-:Y:S01]  /*23c0*/  @UP1 ULOP3.LUT UR39, UR39, 0x1, UR4, 0x78, !UPT ;  /* 0x0000000127271892 */ /* 0x000fe2000f8e7804 */
[----:B0-----:R-:W-:Y:S11]  /*23d0*/  @!P0 BRA `(.L_x_36) ;  /* 0x0000004c00448947 */ /* 0x001ff60003800000 */
.L_x_165:
[----:B------:R-:W-:Y:S01]  /*23e0*/  ULDC.64 UR4, c[0x0][0x5d0] ;  /* 0x0001740000047ab9 */ /* 0x000fe20000000a00 */
[----:B------:R-:W-:Y:S01]  /*23f0*/  ULDC UR6, c[0x0][0x284] ;  /* 0x0000a10000067ab9 */ /* 0x000fe20000000800 */
[----:B0-----:R-:W-:Y:S02]  /*2400*/  IMAD R0, R9, UR4, RZ ;  /* 0x0000000409007c24 */ /* 0x001fe4000f8e02ff */
[----:B------:R-:W-:Y:S02]  /*2410*/  IMAD R12, R18, 0x60, RZ ;  /* 0x00000060120c7824 */ /* 0x000fe400078e02ff */
[C---:B------:R-:W-:Y:S02]  /*2420*/  IMAD R3, R19.reuse, UR5, R0 ;  /* 0x0000000513037c24 */ /* 0x040fe4000f8e0200 */
[----:B------:R-:W-:Y:S01]  /*2430*/  IMAD.SHL.U32 R0, R22, 0x40, RZ ;  /* 0x0000004016007824 */ /* 0x000fe200078e00ff */
[----:B------:R-:W-:Y:S01]  /*2440*/  SHF.R.S32.HI R13, RZ, 0x1f, R12 ;  /* 0x0000001fff0d7819 */ /* 0x000fe2000001140c */
[----:B------:R-:W-:Y:S01]  /*2450*/  IMAD.WIDE.U32 R4, R19, UR4, R78 ;  /* 0x0000000413047c25 */ /* 0x000fe2000f8e004e */
[----:B------:R-:W-:-:S02]  /*2460*/  ULDC.64 UR4, c[0x0][0x5c8] ;  /* 0x0001720000047ab9 */ /* 0x000fc40000000a00 */
[----:B------:R-:W-:Y:S01]  /*2470*/  ISETP.GE.AND P0, PT, R0, UR6, PT ;  /* 0x0000000600007c0c */ /* 0x000fe2000bf06270 */
[----:B------:R-:W-:Y:S01]  /*2480*/  ULDC UR6, c[0x0][0x288] ;  /* 0x0000a20000067ab9 */ /* 0x000fe20000000800 */
[----:B------:R-:W-:Y:S01]  /*2490*/  IADD3 R4, P1, R12, R4, RZ ;  /* 0x000000040c047210 */ /* 0x000fe20007f3e0ff */
[----:B------:R-:W-:Y:S01]  /*24a0*/  IMAD.WIDE R20, R22, 0x40, R76 ;  /* 0x0000004016147825 */ /* 0x000fe200078e024c */
[----:B------:R-:W-:Y:S02]  /*24b0*/  ISETP.GE.OR P0, PT, R12, UR6, P0 ;  /* 0x000000060c007c0c */ /* 0x000fe40008706670 */
[----:B------:R-:W-:Y:S01]  /*24c0*/  IADD3.X R5, R13, R5, R3, P1, !PT ;  /* 0x000000050d057210 */ /* 0x000fe20000ffe403 */
[----:B------:R-:W-:-:S04]  /*24d0*/  IMAD R7, R21, UR4, RZ ;  /* 0x0000000415077c24 */ /* 0x000fc8000f8e02ff */
[C---:B------:R-:W-:Y:S02]  /*24e0*/  IMAD R7, R20.reuse, UR5, R7 ;  /* 0x0000000514077c24 */ /* 0x040fe4000f8e0207 */
[----:B------:R-:W-:-:S04]  /*24f0*/  IMAD.WIDE.U32 R90, R20, UR4, R4 ;  /* 0x00000004145a7c25 */ /* 0x000fc8000f8e0004 */
[----:B------:R-:W-:Y:S05]  /*2500*/  @P0 BRA `(.L_x_37) ;  /* 0x00000030001c0947 */ /* 0x000fea0003800000 */
[----:B-----5:R-:W-:Y:S01]  /*2510*/  FSETP.NEU.AND P0, PT, R75, RZ, PT ;  /* 0x000000ff4b00720b */ /* 0x020fe20003f0d000 */
[----:B------:R-:W-:Y:S01]  /*2520*/  IMAD.IADD R3, R83, 0x1, -R12 ;  /* 0x0000000153037824 */ /* 0x000fe200078e0a0c */
[----:B------:R-:W-:Y:S01]  /*2530*/  BSSY B0, `(.L_x_37) ;  /* 0x0000304000007945 */ /* 0x000fe20003800000 */
[----:B------:R-:W-:Y:S02]  /*2540*/  IMAD.IADD R0, R87, 0x1, -R0 ;  /* 0x0000000157007824 */ /* 0x000fe400078e0a00 */
[----:B------:R-:W-:Y:S01]  /*2550*/  IMAD.IADD R99, R91, 0x1, R7 ;  /* 0x000000015b637824 */ /* 0x000fe200078e0207 */
[----:B------:R-:W-:-:S04]  /*2560*/  ISETP.GT.AND P2, PT, R3, RZ, PT ;  /* 0x000000ff0300720c */ /* 0x000fc80003f44270 */
[----:B------:R-:W-:-:S03]  /*2570*/  ISETP.GT.AND P1, PT, R0, RZ, P2 ;  /* 0x000000ff0000720c */ /* 0x000fc60001724270 */
[----:B------:R-:W-:Y:S10]  /*2580*/  @!P0 BRA `(.L_x_38) ;  /* 0x0000002000808947 */ /* 0x000ff40003800000 */
[----:B------:R-:W0:Y:S01]  /*2590*/  LDC.64 R92, c[0x0][0x5b8] ;  /* 0x00016e00ff5c7b82 */ /* 0x000e220000000a00 */
[----:B------:R-:W-:-:S07]  /*25a0*/  ULDC.64 UR4, c[0x0][0x5c0] ;  /* 0x0001700000047ab9 */ /* 0x000fce0000000a00 */
[----:B------:R-:W1:Y:S08]  /*25b0*/  LDC.64 R94, c[0x0][0x5b0] ;  /* 0x00016c00ff5e7b82 */ /* 0x000e700000000a00 */
[----:B------:R-:W2:Y:S01]  /*25c0*/  LDC.64 R96, c[0x0][0x5a8] ;  /* 0x00016a00ff607b82 */ /* 0x000ea20000000a00 */
[-C--:B0-----:R-:W-:Y:S02]  /*25d0*/  IMAD R6, R9, R92.reuse, RZ ;  /* 0x0000005c09067224 */ /* 0x081fe400078e02ff */
[----:B------:R-:W-:-:S04]  /*25e0*/  IMAD.WIDE.U32 R4, R19, R92, R78 ;  /* 0x0000005c13047225 */ /* 0x000fc800078e004e */
[----:B------:R-:W-:Y:S01]  /*25f0*/  IMAD R91, R19, R93, R6 ;  /* 0x0000005d135b7224 */ /* 0x000fe200078e0206 */
[----:B------:R-:W-:Y:S01]  /*2600*/  IADD3 R6, P0, R12, R4, RZ ;  /* 0x000000040c067210 */ /* 0x000fe20007f1e0ff */
[----:B-1----:R-:W-:-:S03]  /*2610*/  IMAD R4, R21, R94, RZ ;  /* 0x0000005e15047224 */ /* 0x002fc600078e02ff */
[----:B------:R-:W-:Y:S01]  /*2620*/  IADD3.X R7, R13, R5, R91, P0, !PT ;  /* 0x000000050d077210 */ /* 0x000fe200007fe45b */
[C---:B------:R-:W-:Y:S02]  /*2630*/  IMAD R93, R20.reuse, R95, R4 ;  /* 0x0000005f145d7224 */ /* 0x040fe400078e0204 */
[----:B------:R-:W-:-:S04]  /*2640*/  IMAD.WIDE.U32 R4, R20, R94, R6 ;  /* 0x0000005e14047225 */ /* 0x000fc800078e0006 */
[----:B------:R-:W-:Y:S01]  /*2650*/  IMAD.IADD R5, R5, 0x1, R93 ;  /* 0x0000000105057824 */ /* 0x000fe200078e025d */
[----:B--2---:R-:W-:-:S04]  /*2660*/  LEA R10, P0, R4, R96, 0x1 ;  /* 0x00000060040a7211 */ /* 0x004fc800078008ff */
[----:B------:R-:W-:-:S05]  /*2670*/  LEA.HI.X R11, R4, R97, R5, 0x1, P0 ;  /* 0x00000061040b7211 */ /* 0x000fca00000f0c05 */
[----:B------:R-:W2:Y:S01]  /*2680*/  @P1 LDG.E.LTC128B.U16 R18, desc[UR36][R10.64] ;  /* 0x000000240a121981 */ /* 0x000ea2000c1e1520 */
[----:B------:R-:W-:Y:S01]  /*2690*/  IMAD.WIDE.U32 R4, R20, R94, R12 ;  /* 0x0000005e14047225 */ /* 0x000fe200078e000c */
[----:B------:R-:W-:Y:S02]  /*26a0*/  BSSY B1, `(.L_x_39) ;  /* 0x0000015000017945 */ /* 0x000fe40003800000 */
[----:B------:R-:W-:-:S04]  /*26b0*/  IADD3 R14, P0, R78, R4, RZ ;  /* 0x000000044e0e7210 */ /* 0x000fc80007f1e0ff */
[----:B------:R-:W-:Y:S02]  /*26c0*/  IADD3.X R15, R79, R93, R5, P0, !PT ;  /* 0x0000005d4f0f7210 */ /* 0x000fe400007fe405 */
[----:B------:R-:W-:Y:S01]  /*26d0*/  LEA R8, P0, R90, UR4, 0x1 ;  /* 0x000000045a087c11 */ /* 0x000fe2000f8008ff */
[----:B------:R-:W-:-:S03]  /*26e0*/  IMAD.WIDE.U32 R14, R19, R92, R14 ;  /* 0x0000005c130e7225 */ /* 0x000fc600078e000e */
[----:B------:R-:W-:Y:S02]  /*26f0*/  LEA.HI.X R9, R90, UR5, R99, 0x1, P0 ;  /* 0x000000055a097c11 */ /* 0x000fe400080f0c63 */
[----:B------:R-:W-:-:S04]  /*2700*/  ISETP.GT.AND P0, PT, R3, 0x1, PT ;  /* 0x000000010300780c */ /* 0x000fc80003f04270 */
[----:B------:R-:W-:Y:S01]  /*2710*/  ISETP.GT.AND P3, PT, R0, RZ, P0 ;  /* 0x000000ff0000720c */ /* 0x000fe20000764270 */
[----:B--2---:R-:W-:-:S05]  /*2720*/  HADD2.F32 R4, -RZ, R18.H0_H0 ;  /* 0x20000012ff047230 */ /* 0x004fca0000004100 */
[----:B------:R-:W-:Y:S01]  /*2730*/  FMUL R5, R4, R75 ;  /* 0x0000004b04057220 */ /* 0x000fe20000400000 */
[----:B------:R-:W-:-:S03]  /*2740*/  LEA R4, P4, R14, R96, 0x1 ;  /* 0x000000600e047211 */ /* 0x000fc600078808ff */
[----:B------:R-:W-:-:S05]  /*2750*/  FFMA R5, R24, R74, R5 ;  /* 0x0000004a18057223 */ /* 0x000fca0000000005 */
[----:B------:R-:W-:Y:S01]  /*2760*/  F2FP.F16.F32.PACK_AB R10, RZ, R5 ;  /* 0x00000005ff0a723e */ /* 0x000fe200000000ff */
[----:B------:R-:W-:-:S03]  /*2770*/  IMAD.IADD R5, R91, 0x1, R15 ;  /* 0x000000015b057824 */ /* 0x000fc600078e020f */
[----:B------:R-:W-:Y:S01]  /*2780*/  PRMT R11, R10, 0x7610, R11 ;  /* 0x000076100a0b7816 */ /* 0x000fe2000000000b */
[----:B------:R-:W-:Y:S01]  /*2790*/  IMAD.SHL.U32 R10, R94, 0x8, RZ ;  /* 0x000000085e0a7824 */ /* 0x000fe200078e00ff */
[----:B------:R-:W-:-:S03]  /*27a0*/  LEA.HI.X R5, R14, R97, R5, 0x1, P4 ;  /* 0x000000610e057211 */ /* 0x000fc600020f0c05 */
[----:B------:R0:W-:Y:S02]  /*27b0*/  @P1 STG.E.U16 desc[UR36][R8.64], R11 ;  /* 0x0000000b08001986 */ /* 0x0001e4000c101524 */
[----:B0-----:R-:W-:Y:S01]  /*27c0*/  SHF.L.U64.HI R11, R94, 0x3, R95 ;  /* 0x000000035e0b7819 */ /* 0x001fe2000001025f */
[----:B------:R-:W-:Y:S06]  /*27d0*/  @!P3 BRA `(.L_x_40) ;  /* 0x000000000004b947 */ /* 0x000fec0003800000 */
[----:B------:R0:W5:Y:S02]  /*27e0*/  LDG.E.LTC128B.U16 R18, desc[UR36][R4.64+0x2] ;  /* 0x0000022404127981 */ /* 0x000164000c1e1520 */
.L_x_40:
[----:B------:R-:W-:Y:S05]  /*27f0*/  BSYNC B1 ;  /* 0x0000000000017941 */ /* 0x000fea0003800000 */
.L_x_39:
[----:B------:R-:W-:Y:S01]  /*2800*/  IMAD.WIDE.U32 R10, R20, R94, R10 ;  /* 0x0000005e140a7225 */ /* 0x000fe200078e000a */
[----:B------:R-:W-:-:S03]  /*2810*/  ISETP.GT.AND P2, PT, R0, 0x8, P2 ;  /* 0x000000080000780c */ /* 0x000fc60001744270 */
[----:B-----5:R-:W-:Y:S01]  /*2820*/  HADD2.F32 R14, -RZ, R18.H0_H0 ;  /* 0x20000012ff0e7230 */ /* 0x020fe20000004100 */
[----:B------:R-:W-:Y:S01]  /*2830*/  IADD3 R6, P1, R6, R10, RZ ;  /* 0x0000000a06067210 */ /* 0x000fe20007f3e0ff */
[----:B------:R-:W-:-:S03]  /*2840*/  IMAD.IADD R93, R93, 0x1, R11 ;  /* 0x000000015d5d7824 */ /* 0x000fc600078e020b */
[----:B------:R-:W-:Y:S01]  /*2850*/  FMUL R14, R14, R75 ;  /* 0x0000004b0e0e7220 */ /* 0x000fe20000400000 */
[----:B------:R-:W-:-:S03]  /*2860*/  IMAD.X R7, R93, 0x1, R7, P1 ;  /* 0x000000015d077824 */ /* 0x000fc600008e0607 */
[----:B------:R-:W-:Y:S01]  /*2870*/  FFMA R25, R25, R74, R14 ;  /* 0x0000004a19197223 */ /* 0x000fe2000000000e */
[----:B------:R-:W-:-:S04]  /*2880*/  LEA R14, P1, R6, R96, 0x1 ;  /* 0x00000060060e7211 */ /* 0x000fc800078208ff */
[----:B------:R-:W-:Y:S01]  /*2890*/  LEA.HI.X R15, R6, R97, R7, 0x1, P1 ;  /* 0x00000061060f7211 */ /* 0x000fe200008f0c07 */
[----:B------:R-:W-:Y:S01]  /*28a0*/  @P3 IMAD.MOV.U32 R6, RZ, RZ, R8 ;  /* 0x000000ffff063224 */ /* 0x000fe200078e0008 */
[----:B------:R-:W-:Y:S01]  /*28b0*/  F2FP.F16.F32.PACK_AB R25, RZ, R25 ;  /* 0x00000019ff19723e */ /* 0x000fe200000000ff */
[----:B------:R-:W-:-:S05]  /*28c0*/  @P3 IMAD.MOV.U32 R7, RZ, RZ, R9 ;  /* 0x000000ffff073224 */ /* 0x000fca00078e0009 */
[----:B------:R1:W-:Y:S04]  /*28d0*/  @P3 STG.E.U16 desc[UR36][R6.64+0x2], R25 ;  /* 0x0000021906003986 */ /* 0x0003e8000c101524 */
[----:B------:R-:W2:Y:S01]  /*28e0*/  @P2 LDG.E.LTC128B.U16 R18, desc[UR36][R14.64] ;  /* 0x000000240e122981 */ /* 0x000ea2000c1e1520 */
[----:B------:R-:W-:Y:S01]  /*28f0*/  IADD3 R12, P1, P3, R78, R10, R12 ;  /* 0x0000000a4e0c7210 */ /* 0x000fe20007b3e00c */
[----:B------:R-:W-:Y:S01]  /*2900*/  BSSY B1, `(.L_x_41) ;  /* 0x0000011000017945 */ /* 0x000fe20003800000 */
[----:B------:R-:W-:Y:S02]  /*2910*/  ISETP.GT.AND P0, PT, R0, 0x8, P0 ;  /* 0x000000080000780c */ /* 0x000fe40000704270 */
[----:B------:R-:W-:-:S03]  /*2920*/  IADD3.X R13, R79, R93, R13, P1, P3 ;  /* 0x0000005d4f0d7210 */ /* 0x000fc60000fe640d */
[----:B------:R-:W-:Y:S01]  /*2930*/  IMAD.WIDE.U32 R12, R19, R92, R12 ;  /* 0x0000005c130c7225 */ /* 0x000fe200078e000c */
[----:B------:R-:W-:-:S03]  /*2940*/  SHF.L.U64.HI R19, R80, 0x1, R81 ;  /* 0x0000000150137819 */ /* 0x000fc60000010251 */
[----:B------:R-:W-:Y:S01]  /*2950*/  IMAD.IADD R13, R91, 0x1, R13 ;  /* 0x000000015b0d7824 */ /* 0x000fe200078e020d */
[----:B-1----:R-:W-:-:S04]  /*2960*/  LEA R6, P3, R12, R96, 0x1 ;  /* 0x000000600c067211 */ /* 0x002fc800078608ff */
[----:B------:R-:W-:Y:S01]  /*2970*/  LEA.HI.X R7, R12, R97, R13, 0x1, P3 ;  /* 0x000000610c077211 */ /* 0x000fe200018f0c0d */
[----:B--2---:R-:W-:-:S05]  /*2980*/  HADD2.F32 R10, -RZ, R18.H0_H0 ;  /* 0x20000012ff0a7230 */ /* 0x004fca0000004100 */
[----:B------:R-:W-:Y:S01]  /*2990*/  FMUL R11, R10, R75 ;  /* 0x0000004b0a0b7220 */ /* 0x000fe20000400000 */
[----:B------:R-:W-:-:S03]  /*29a0*/  LEA R10, P1, R80, R8, 0x1 ;  /* 0x00000008500a7211 */ /* 0x000fc600078208ff */
[----:B------:R-:W-:-:S05]  /*29b0*/  FFMA R11, R26, R74, R11 ;  /* 0x0000004a1a0b7223 */ /* 0x000fca000000000b */
[----:B------:R-:W-:Y:S01]  /*29c0*/  F2FP.F16.F32.PACK_AB R14, RZ, R11 ;  /* 0x0000000bff0e723e */ /* 0x000fe200000000ff */
[----:B------:R-:W-:-:S05]  /*29d0*/  IMAD.X R11, R19, 0x1, R9, P1 ;  /* 0x00000001130b7824 */ /* 0x000fca00008e0609 */
[----:B------:R1:W-:Y:S01]  /*29e0*/  @P2 STG.E.U16 desc[UR36][R10.64], R14 ;  /* 0x0000000e0a002986 */ /* 0x0003e2000c101524 */
[----:B------:R-:W-:Y:S05]  /*29f0*/  @!P0 BRA `(.L_x_42) ;  /* 0x0000000000048947 */ /* 0x000fea0003800000 */
[----:B------:R2:W5:Y:S02]  /*2a00*/  LDG.E.LTC128B.U16 R18, desc[UR36][R6.64+0x2] ;  /* 0x0000022406127981 */ /* 0x000564000c1e1520 */
.L_x_42:
[----:B------:R-:W-:Y:S05]  /*2a10*/  BSYNC B1 ;  /* 0x0000000000017941 */ /* 0x000fea0003800000 */
.L_x_41:
[----:B-----5:R-:W-:Y:S01]  /*2a20*/  HADD2.F32 R12, -RZ, R18.H0_H0 ;  /* 0x20000012ff0c7230 */ /* 0x020fe20000004100 */
[----:B------:R-:W-:Y:S01]  /*2a30*/  ISETP.GT.AND P1, PT, R3, 0x8, PT ;  /* 0x000000080300780c */ /* 0x000fe20003f24270 */
[----:B------:R-:W-:Y:S03]  /*2a40*/  BSSY B1, `(.L_x_43) ;  /* 0x0000008000017945 */ /* 0x000fe60003800000 */
[----:B------:R-:W-:Y:S01]  /*2a50*/  FMUL R12, R12, R75 ;  /* 0x0000004b0c0c7220 */ /* 0x000fe20000400000 */
[----:B------:R-:W-:-:S03]  /*2a60*/  ISETP.GT.AND P2, PT, R0, RZ, P1 ;  /* 0x000000ff0000720c */ /* 0x000fc60000f44270 */
[----:B------:R-:W-:-:S05]  /*2a70*/  FFMA R12, R27, R74, R12 ;  /* 0x0000004a1b0c7223 */ /* 0x000fca000000000c */
[----:B------:R-:W-:-:S05]  /*2a80*/  F2FP.F16.F32.PACK_AB R12, RZ, R12 ;  /* 0x0000000cff0c723e */ /* 0x000fca00000000ff */
[----:B------:R3:W-:Y:S01]  /*2a90*/  @P0 STG.E.U16 desc[UR36][R10.64+0x2], R12 ;  /* 0x0000020c0a000986 */ /* 0x0007e2000c101524 */
[----:B------:R-:W-:Y:S05]  /*2aa0*/  @!P2 BRA `(.L_x_44) ;  /* 0x000000000004a947 */ /* 0x000fea0003800000 */
[----:B------:R4:W5:Y:S02]  /*2ab0*/  LDG.E.LTC128B.U16 R18, desc[UR36][R4.64+0x10] ;  /* 0x0000102404127981 */ /* 0x000964000c1e1520 */
.L_x_44:
[----:B------:R-:W-:Y:S05]  /*2ac0*/  BSYNC B1 ;  /* 0x0000000000017941 */ /* 0x000fea0003800000 */
.L_x_43:
[----:B---3-5:R-:W-:Y:S01]  /*2ad0*/  HADD2.F32 R12, -RZ, R18.H0_H0 ;  /* 0x20000012ff0c7230 */ /* 0x028fe20000004100 */
        /* <DEDUP_REMOVED lines=9> */
.L_x_46:
[----:B------:R-:W-:Y:S05]  /*2b70*/  BSYNC B1 ;  /* 0x0000000000017941 */ /* 0x000fea0003800000 */
.L_x_45:
[----:B-----5:R-:W-:Y:S01]  /*2b80*/  HADD2.F32 R12, -RZ, R18.H0_H0 ;  /* 0x20000012ff0c7230 */ /* 0x020fe20000004100 */
[----:B------:R-:W-:Y:S01]  /*2b90*/  ISETP.GT.AND P1, PT, R0, 0x8, P1 ;  /* 0x000000080000780c */ /* 0x000fe20000f24270 */
[----:B------:R-:W-:Y:S03]  /*2ba0*/  BSSY B1, `(.L_x_47) ;  /* 0x0000007000017945 */ /* 0x000fe60003800000 */
[----:B------:R-:W-:-:S04]  /*2bb0*/  FMUL R12, R12, R75 ;  /* 0x0000004b0c0c7220 */ /* 0x000fc80000400000 */
[----:B------:R-:W-:-:S05]  /*2bc0*/  FFMA R12, R29, R74, R12 ;  /* 0x0000004a1d0c7223 */ /* 0x000fca000000000c */
[----:B------:R-:W-:-:S05]  /*2bd0*/  F2FP.F16.F32.PACK_AB R12, RZ, R12 ;  /* 0x0000000cff0c723e */ /* 0x000fca00000000ff */
[----:B------:R0:W-:Y:S01]  /*2be0*/  @P3 STG.E.U16 desc[UR36][R8.64+0x12], R12 ;  /* 0x0000120c08003986 */ /* 0x0001e2000c101524 */
[----:B------:R-:W-:Y:S05]  /*2bf0*/  @!P1 BRA `(.L_x_48) ;  /* 0x0000000000049947 */ /* 0x000fea0003800000 */
[----:B------:R0:W5:Y:S02]  /*2c00*/  LDG.E.LTC128B.U16 R18, desc[UR36][R6.64+0x10] ;  /* 0x0000102406127981 */ /* 0x000164000c1e1520 */
.L_x_48:
[----:B------:R-:W-:Y:S05]  /*2c10*/  BSYNC B1 ;  /* 0x0000000000017941 */ /* 0x000fea0003800000 */
.L_x_47:
[----:B0----5:R-:W-:Y:S01]  /*2c20*/  HADD2.F32 R12, -RZ, R18.H0_H0 ;  /* 0x20000012ff0c7230 */ /* 0x021fe20000004100 */
[----:B------:R-:W-:Y:S01]  /*2c30*/  ISETP.GT.AND P0, PT, R0, 0x8, P0 ;  /* 0x000000080000780c */ /* 0x000fe20000704270 */
[----:B------:R-:W-:Y:S03]  /*2c40*/  BSSY B1, `(.L_x_49) ;  /* 0x0000007000017945 */ /* 0x000fe60003800000 */
[----:B---3--:R-:W-:-:S04]  /*2c50*/  FMUL R13, R12, R75 ;  /* 0x0000004b0c0d7220 */ /* 0x008fc80000400000 */
[----:B------:R-:W-:-:S05]  /*2c60*/  FFMA R13, R30, R74, R13 ;  /* 0x0000004a1e0d7223 */ /* 0x000fca000000000d */
[----:B------:R-:W-:-:S05]  /*2c70*/  F2FP.F16.F32.PACK_AB R13, RZ, R13 ;  /* 0x0000000dff0d723e */ /* 0x000fca00000000ff */
[----:B------:R0:W-:Y:S01]  /*2c80*/  @P1 STG.E.U16 desc[UR36][R10.64+0x10], R13 ;  /* 0x0000100d0a001986 */ /* 0x0001e2000c101524 */
[----:B------:R-:W-:Y:S05]  /*2c90*/  @!P0 BRA `(.L_x_50) ;  /* 0x0000000000048947 */ /* 0x000fea0003800000 */
[----:B------:R3:W5:Y:S02]  /*2ca0*/  LDG.E.LTC128B.U16 R18, desc[UR36][R6.64+0x12] ;  /* 0x0000122406127981 */ /* 0x000764000c1e1520 */
.L_x_50:
[----:B------:R-:W-:Y:S05]  /*2cb0*/  BSYNC B1 ;  /* 0x0000000000017941 */ /* 0x000fea0003800000 */
.L_x_49:
        /* <DEDUP_REMOVED lines=10> */
.L_x_52:
[----:B------:R-:W-:Y:S05]  /*2d60*/  BSYNC B1 ;  /* 0x0000000000017941 */ /* 0x000fea0003800000 */
.L_x_51:
[----:B0----5:R-:W-:Y:S01]  /*2d70*/  HADD2.F32 R12, -RZ, R18.H0_H0 ;  /* 0x20000012ff0c7230 */ /* 0x021fe20000004100 */
        /* <DEDUP_REMOVED lines=9> */
.L_x_54:
[----:B------:R-:W-:Y:S05]  /*2e10*/  BSYNC B1 ;  /* 0x0000000000017941 */ /* 0x000fea0003800000 */
.L_x_53:
        /* <DEDUP_REMOVED lines=9> */
.L_x_56:
[----:B------:R-:W-:Y:S05]  /*2eb0*/  BSYNC B1 ;  /* 0x0000000000017941 */ /* 0x000fea0003800000 */
.L_x_55:
[----:B0----5:R-:W-:Y:S01]  /*2ec0*/  HADD2.F32 R12, -RZ, R18.H0_H0 ;  /* 0x20000012ff0c7230 */ /* 0x021fe20000004100 */
        /* <DEDUP_REMOVED lines=8> */
.L_x_58:
[----:B------:R-:W-:Y:S05]  /*2f50*/  BSYNC B1 ;  /* 0x0000000000017941 */ /* 0x000fea0003800000 */
.L_x_57:
        /* <DEDUP_REMOVED lines=10> */
.L_x_60:
[----:B------:R-:W-:Y:S05]  /*3000*/  BSYNC B1 ;  /* 0x0000000000017941 */ /* 0x000fea0003800000 */
.L_x_59:
        /* <DEDUP_REMOVED lines=10> */
.L_x_62:
[----:B------:R-:W-:Y:S05]  /*30b0*/  BSYNC B1 ;  /* 0x0000000000017941 */ /* 0x000fea0003800000 */
.L_x_61:
        /* <DEDUP_REMOVED lines=9> */
.L_x_64:
[----:B------:R-:W-:Y:S05]  /*3150*/  BSYNC B1 ;  /* 0x0000000000017941 */ /* 0x000fea0003800000 */
.L_x_63:
        /* <DEDUP_REMOVED lines=9> */
.L_x_66:
[----:B------:R-:W-:Y:S05]  /*31f0*/  BSYNC B1 ;  /* 0x0000000000017941 */ /* 0x000fea0003800000 */
.L_x_65:
        /* <DEDUP_REMOVED lines=10> */
.L_x_68:
[----:B------:R-:W-:Y:S05]  /*32a0*/  BSYNC B1 ;  /* 0x0000000000017941 */ /* 0x000fea0003800000 */
.L_x_67:
        /* <DEDUP_REMOVED lines=10> */
.L_x_70:
[----:B------:R-:W-:Y:S05]  /*3350*/  BSYNC B1 ;  /* 0x0000000000017941 */ /* 0x000fea0003800000 */
.L_x_69:
        /* <DEDUP_REMOVED lines=9> */
.L_x_72:
[----:B------:R-:W-:Y:S05]  /*33f0*/  BSYNC B1 ;  /* 0x0000000000017941 */ /* 0x000fea0003800000 */
.L_x_71:
        /* <DEDUP_REMOVED lines=9> */
.L_x_74:
[----:B------:R-:W-:Y:S05]  /*3490*/  BSYNC B1 ;  /* 0x0000000000017941 */ /* 0x000fea0003800000 */
.L_x_73:
        /* <DEDUP_REMOVED lines=10> */
.L_x_76:
[----:B------:R-:W-:Y:S05]  /*3540*/  BSYNC B1 ;  /* 0x0000000000017941 */ /* 0x000fea0003800000 */
.L_x_75:
        /* <DEDUP_REMOVED lines=10> */
.L_x_78:
[----:B------:R-:W-:Y:S05]  /*35f0*/  BSYNC B1 ;  /* 0x0000000000017941 */ /* 0x000fea0003800000 */
.L_x_77:
        /* <DEDUP_REMOVED lines=9> */
.L_x_80:
[----:B------:R-:W-:Y:S05]  /*3690*/  BSYNC B1 ;  /* 0x0000000000017941 */ /* 0x000fea0003800000 */
.L_x_79:
        /* <DEDUP_REMOVED lines=9> */
.L_x_82:
[----:B------:R-:W-:Y:S05]  /*3730*/  BSYNC B1 ;  /* 0x0000000000017941 */ /* 0x000fea0003800000 */
.L_x_81:
        /* <DEDUP_REMOVED lines=10> */
.L_x_84:
[----:B------:R-:W-:Y:S05]  /*37e0*/  BSYNC B1 ;  /* 0x0000000000017941 */ /* 0x000fea0003800000 */
.L_x_83:
        /* <DEDUP_REMOVED lines=10> */
.L_x_86:
[----:B------:R-:W-:Y:S05]  /*3890*/  BSYNC B1 ;  /* 0x0000000000017941 */ /* 0x000fea0003800000 */
.L_x_85:
        /* <DEDUP_REMOVED lines=9> */
.L_x_88:
[----:B------:R-:W-:Y:S05]  /*3930*/  BSYNC B1 ;  /* 0x0000000000017941 */ /* 0x000fea0003800000 */
.L_x_87:
        /* <DEDUP_REMOVED lines=9> */
.L_x_90:
[----:B------:R-:W-:Y:S05]  /*39d0*/  BSYNC B1 ;  /* 0x0000000000017941 */ /* 0x000fea0003800000 */
.L_x_89:
        /* <DEDUP_REMOVED lines=10> */
.L_x_92:
[----:B------:R-:W-:Y:S05]  /*3a80*/  BSYNC B1 ;  /* 0x0000000000017941 */ /* 0x000fea0003800000 */
.L_x_91:
        /* <DEDUP_REMOVED lines=10> */
.L_x_94:
[----:B------:R-:W-:Y:S05]  /*3b30*/  BSYNC B1 ;  /* 0x0000000000017941 */ /* 0x000fea0003800000 */
.L_x_93:
        /* <DEDUP_REMOVED lines=9> */
.L_x_96:
[----:B------:R-:W-:Y:S05]  /*3bd0*/  BSYNC B1 ;  /* 0x0000000000017941 */ /* 0x000fea0003800000 */
.L_x_95:
        /* <DEDUP_REMOVED lines=9> */
.L_x_98:
[----:B------:R-:W-:Y:S05]  /*3c70*/  BSYNC B1 ;  /* 0x0000000000017941 */ /* 0x000fea0003800000 */
.L_x_97:
        /* <DEDUP_REMOVED lines=10> */
.L_x_100:
[----:B------:R-:W-:Y:S05]  /*3d20*/  BSYNC B1 ;  /* 0x0000000000017941 */ /* 0x000fea0003800000 */
.L_x_99:
        /* <DEDUP_REMOVED lines=10> */
.L_x_102:
[----:B------:R-:W-:Y:S05]  /*3dd0*/  BSYNC B1 ;  /* 0x0000000000017941 */ /* 0x000fea0003800000 */
.L_x_101:
        /* <DEDUP_REMOVED lines=9> */
.L_x_104:
[----:B------:R-:W-:Y:S05]  /*3e70*/  BSYNC B1 ;  /* 0x0000000000017941 */ /* 0x000fea0003800000 */
.L_x_103:
        /* <DEDUP_REMOVED lines=9> */
.L_x_106:
[----:B------:R-:W-:Y:S05]  /*3f10*/  BSYNC B1 ;  /* 0x0000000000017941 */ /* 0x000fea0003800000 */
.L_x_105:
        /* <DEDUP_REMOVED lines=10> */
.L_x_108:
[----:B------:R-:W-:Y:S05]  /*3fc0*/  BSYNC B1 ;  /* 0x0000000000017941 */ /* 0x000fea0003800000 */
.L_x_107:
        /* <DEDUP_REMOVED lines=10> */
.L_x_110:
[----:B------:R-:W-:Y:S05]  /*4070*/  BSYNC B1 ;  /* 0x0000000000017941 */ /* 0x000fea0003800000 */
.L_x_109:
        /* <DEDUP_REMOVED lines=9> */
.L_x_112:
[----:B------:R-:W-:Y:S05]  /*4110*/  BSYNC B1 ;  /* 0x0000000000017941 */ /* 0x000fea0003800000 */
.L_x_111:
        /* <DEDUP_REMOVED lines=9> */
.L_x_114:
[----:B------:R-:W-:Y:S05]  /*41b0*/  BSYNC B1 ;  /* 0x0000000000017941 */ /* 0x000fea0003800000 */
.L_x_113:
        /* <DEDUP_REMOVED lines=10> */
.L_x_116:
[----:B------:R-:W-:Y:S05]  /*4260*/  BSYNC B1 ;  /* 0x0000000000017941 */ /* 0x000fea0003800000 */
.L_x_115:
        /* <DEDUP_REMOVED lines=10> */
.L_x_118:
[----:B------:R-:W-:Y:S05]  /*4310*/  BSYNC B1 ;  /* 0x0000000000017941 */ /* 0x000fea0003800000 */
.L_x_117:
        /* <DEDUP_REMOVED lines=9> */
.L_x_120:
[----:B------:R-:W-:Y:S05]  /*43b0*/  BSYNC B1 ;  /* 0x0000000000017941 */ /* 0x000fea0003800000 */
.L_x_119:
        /* <DEDUP_REMOVED lines=9> */
.L_x_122:
[----:B------:R-:W-:Y:S05]  /*4450*/  BSYNC B1 ;  /* 0x0000000000017941 */ /* 0x000fea0003800000 */
.L_x_121:
        /* <DEDUP_REMOVED lines=10> */
.L_x_124:
[----:B------:R-:W-:Y:S05]  /*4500*/  BSYNC B1 ;  /* 0x0000000000017941 */ /* 0x000fea0003800000 */
.L_x_123:
        /* <DEDUP_REMOVED lines=10> */
.L_x_126:
[----:B------:R-:W-:Y:S05]  /*45b0*/  BSYNC B1 ;  /* 0x0000000000017941 */ /* 0x000fea0003800000 */
.L_x_125:
[----:B0---45:R-:W-:Y:S01]  /*45c0*/  HADD2.F32 R4, -RZ, R18.H0_H0 ;  /* 0x20000012ff047230 */ /* 0x031fe20000004100 */
        /* <DEDUP_REMOVED lines=8> */
.L_x_128:
[----:B------:R-:W-:Y:S05]  /*4650*/  BSYNC B1 ;  /* 0x0000000000017941 */ /* 0x000fea0003800000 */
.L_x_127:
[----:B0----5:R-:W-:Y:S01]  /*4660*/  HADD2.F32 R4, -RZ, R18.H0_H0 ;  /* 0x20000012ff047230 */ /* 0x021fe20000004100 */
[----:B------:R-:W-:Y:S01]  /*4670*/  ISETP.GT.AND P0, PT, R0, 0x8, P0 ;  /* 0x000000080000780c */ /* 0x000fe20000704270 */
[----:B------:R-:W-:Y:S01]  /*4680*/  @P1 IMAD.MOV.U32 R5, RZ, RZ, R11 ;  /* 0x000000ffff051224 */ /* 0x000fe200078e000b */
[----:B------:R-:W-:Y:S02]  /*4690*/  BSSY B1, `(.L_x_129) ;  /* 0x0000008000017945 */ /* 0x000fe40003800000 */
[----:B------:R-:W-:Y:S01]  /*46a0*/  FMUL R3, R4, R75 ;  /* 0x0000004b04037220 */ /* 0x000fe20000400000 */
[----:B------:R-:W-:-:S03]  /*46b0*/  @P1 IMAD.MOV.U32 R4, RZ, RZ, R10 ;  /* 0x000000ffff041224 */ /* 0x000fc600078e000a */
[----:B------:R-:W-:-:S05]  /*46c0*/  FFMA R3, R70, R74, R3 ;  /* 0x0000004a46037223 */ /* 0x000fca0000000003 */
[----:B------:R-:W-:-:S05]  /*46d0*/  F2FP.F16.F32.PACK_AB R3, RZ, R3 ;  /* 0x00000003ff03723e */ /* 0x000fca00000000ff */
[----:B------:R0:W-:Y:S01]  /*46e0*/  @P1 STG.E.U16 desc[UR36][R4.64+0xb0], R3 ;  /* 0x0000b00304001986 */ /* 0x0001e2000c101524 */
[----:B------:R-:W-:Y:S05]  /*46f0*/  @!P0 BRA `(.L_x_130) ;  /* 0x0000000000048947 */ /* 0x000fea0003800000 */
[----:B------:R0:W5:Y:S02]  /*4700*/  LDG.E.LTC128B.U16 R18, desc[UR36][R6.64+0xb2] ;  /* 0x0000b22406127981 */ /* 0x000164000c1e1520 */
.L_x_130:
[----:B------:R-:W-:Y:S05]  /*4710*/  BSYNC B1 ;  /* 0x0000000000017941 */ /* 0x000fea0003800000 */
.L_x_129:
[----:B------:R-:W-:Y:S05]  /*4720*/  @!P0 BRA `(.L_x_131) ;  /* 0x0000000c00908947 */ /* 0x000fea0003800000 */
[----:B-----5:R-:W-:-:S05]  /*4730*/  HADD2.F32 R18, -RZ, R18.H0_H0 ;  /* 0x20000012ff127230 */ /* 0x020fca0000004100 */
[----:B------:R-:W-:-:S04]  /*4740*/  FMUL R18, R18, R75 ;  /* 0x0000004b12127220 */ /* 0x000fc80000400000 */
[----:B------:R-:W-:-:S05]  /*4750*/  FFMA R18, R71, R74, R18 ;  /* 0x0000004a47127223 */ /* 0x000fca0000000012 */
[----:B------:R-:W-:-:S05]  /*4760*/  F2FP.F16.F32.PACK_AB R18, RZ, R18 ;  /* 0x00000012ff12723e */ /* 0x000fca00000000ff */
[----:B------:R0:W-:Y:S01]  /*4770*/  STG.E.U16 desc[UR36][R10.64+0xb2], R18 ;  /* 0x0000b2120a007986 */ /* 0x0001e2000c101524 */
[----:B------:R-:W-:Y:S05]  /*4780*/  BRA `(.L_x_131) ;  /* 0x0000000c00787947 */ /* 0x000fea0003800000 */
.L_x_38:
[----:B------:R-:W-:Y:S01]  /*4790*/  ISETP.GT.AND P3, PT, R3, 0x1, PT ;  /* 0x000000010300780c */ /* 0x000fe20003f64270 */
[----:B------:R-:W-:Y:S01]  /*47a0*/  ULDC.64 UR4, c[0x0][0x5c0] ;  /* 0x0001700000047ab9 */ /* 0x000fe20000000a00 */
[-C--:B------:R-:W-:Y:S01]  /*47b0*/  FMUL R24, R24, R74.reuse ;  /* 0x0000004a18187220 */ /* 0x080fe20000400000 */
[----:B------:R-:W-:Y:S01]  /*47c0*/  LEA R4, P4, R90, UR4, 0x1 ;  /* 0x000000045a047c11 */ /* 0x000fe2000f8808ff */
[-C--:B------:R-:W-:Y:S01]  /*47d0*/  FMUL R25, R25, R74.reuse ;  /* 0x0000004a19197220 */ /* 0x080fe20000400000 */
[----:B------:R-:W-:Y:S01]  /*47e0*/  ISETP.GT.AND P0, PT, R0, RZ, P3 ;  /* 0x000000ff0000720c */ /* 0x000fe20001f04270 */
[----:B------:R-:W-:Y:S01]  /*47f0*/  FMUL R26, R26, R74 ;  /* 0x0000004a1a1a7220 */ /* 0x000fe20000400000 */
[----:B------:R-:W-:Y:S01]  /*4800*/  F2FP.F16.F32.PACK_AB R24, RZ, R24 ;  /* 0x00000018ff18723e */ /* 0x000fe200000000ff */
[-C--:B------:R-:W-:Y:S01]  /*4810*/  FMUL R27, R27, R74.reuse ;  /* 0x0000004a1b1b7220 */ /* 0x080fe20000400000 */
[----:B------:R-:W-:Y:S01]  /*4820*/  LEA.HI.X R5, R90, UR5, R99, 0x1, P4 ;  /* 0x000000055a057c11 */ /* 0x000fe2000a0f0c63 */
[-C--:B------:R-:W-:Y:S01]  /*4830*/  FMUL R28, R28, R74.reuse ;  /* 0x0000004a1c1c7220 */ /* 0x080fe20000400000 */
[----:B------:R-:W-:Y:S01]  /*4840*/  F2FP.F16.F32.PACK_AB R25, RZ, R25 ;  /* 0x00000019ff19723e */ /* 0x000fe200000000ff */
[-C--:B------:R-:W-:Y:S01]  /*4850*/  FMUL R29, R29, R74.reuse ;  /* 0x0000004a1d1d7220 */ /* 0x080fe20000400000 */
[----:B------:R-:W-:Y:S01]  /*4860*/  ISETP.GT.AND P2, PT, R0, 0x8, P2 ;  /* 0x000000080000780c */ /* 0x000fe20001744270 */
[----:B------:R-:W-:Y:S01]  /*4870*/  @P1 STG.E.U16 desc[UR36][R4.64], R24 ;  /* 0x0000001804001986 */ /* 0x000fe2000c101524 */
[----:B------:R-:W-:Y:S01]  /*4880*/  ISETP.GT.AND P1, PT, R3, 0x8, PT ;  /* 0x000000080300780c */ /* 0x000fe20003f24270 */
[----:B------:R-:W-:Y:S01]  /*4890*/  FMUL R30, R30, R74 ;  /* 0x0000004a1e1e7220 */ /* 0x000fe20000400000 */
[C---:B------:R-:W-:Y:S01]  /*48a0*/  SHF.L.U64.HI R7, R80.reuse, 0x1, R81 ;  /* 0x0000000150077819 */ /* 0x040fe20000010251 */
[----:B------:R-:W-:Y:S01]  /*48b0*/  @P0 STG.E.U16 desc[UR36][R4.64+0x2], R25 ;  /* 0x0000021904000986 */ /* 0x000fe2000c101524 */
[----:B------:R-:W-:Y:S01]  /*48c0*/  LEA R6, P5, R80, R4, 0x1 ;  /* 0x0000000450067211 */ /* 0x000fe200078a08ff */
[-C--:B------:R-:W-:Y:S01]  /*48d0*/  FMUL R31, R31, R74.reuse ;  /* 0x0000004a1f1f7220 */ /* 0x080fe20000400000 */
[----:B------:R-:W-:Y:S01]  /*48e0*/  ISETP.GT.AND P3, PT, R0, 0x8, P3 ;  /* 0x000000080000780c */ /* 0x000fe20001f64270 */
[-C--:B------:R-:W-:Y:S01]  /*48f0*/  FMUL R32, R32, R74.reuse ;  /* 0x0000004a20207220 */ /* 0x080fe20000400000 */
[----:B------:R-:W-:Y:S01]  /*4900*/  ISETP.GT.AND P0, PT, R3, 0x9, PT ;  /* 0x000000090300780c */ /* 0x000fe20003f04270 */
[----:B------:R-:W-:Y:S01]  /*4910*/  IMAD.X R7, R7, 0x1, R5, P5 ;  /* 0x0000000107077824 */ /* 0x000fe200028e0605 */
[----:B------:R-:W-:Y:S01]  /*4920*/  ISETP.GT.AND P4, PT, R0, RZ, P1 ;  /* 0x000000ff0000720c */ /* 0x000fe20000f84270 */
[----:B------:R-:W-:Y:S01]  /*4930*/  FMUL R33, R33, R74 ;  /* 0x0000004a21217220 */ /* 0x000fe20000400000 */
[----:B------:R-:W-:Y:S01]  /*4940*/  F2FP.F16.F32.PACK_AB R26, RZ, R26 ;  /* 0x0000001aff1a723e */ /* 0x000fe200000000ff */
[-C--:B------:R-:W-:Y:S01]  /*4950*/  FMUL R34, R34, R74.reuse ;  /* 0x0000004a22227220 */ /* 0x080fe20000400000 */
[----:B------:R-:W-:Y:S01]  /*4960*/  ISETP.GT.AND P5, PT, R0, RZ, P0 ;  /* 0x000000ff0000720c */ /* 0x000fe200007a4270 */
[----:B------:R-:W-:Y:S01]  /*4970*/  FMUL R35, R35, R74 ;  /* 0x0000004a23237220 */ /* 0x000fe20000400000 */
[----:B------:R-:W-:Y:S01]  /*4980*/  F2FP.F16.F32.PACK_AB R27, RZ, R27 ;  /* 0x0000001bff1b723e */ /* 0x000fe200000000ff */
[----:B------:R-:W-:Y:S01]  /*4990*/  @P2 STG.E.U16 desc[UR36][R6.64], R26 ;  /* 0x0000001a06002986 */ /* 0x000fe2000c101524 */
[----:B------:R-:W-:Y:S01]  /*49a0*/  F2FP.F16.F32.PACK_AB R28, RZ, R28 ;  /* 0x0000001cff1c723e */ /* 0x000fe200000000ff */
[-C--:B------:R-:W-:Y:S01]  /*49b0*/  FMUL R36, R36, R74.reuse ;  /* 0x0000004a24247220 */ /* 0x080fe20000400000 */
[C---:B------:R-:W-:Y:S01]  /*49c0*/  ISETP.GT.AND P2, PT, R0.reuse, 0x8, P1 ;  /* 0x000000080000780c */ /* 0x040fe20000f44270 */
[----:B------:R-:W-:Y:S01]  /*49d0*/  @P3 STG.E.U16 desc[UR36][R6.64+0x2], R27 ;  /* 0x0000021b06003986 */ /* 0x000fe2000c101524 */
[----:B------:R-:W-:Y:S01]  /*49e0*/  ISETP.GT.AND P1, PT, R3, 0x10, PT ;  /* 0x000000100300780c */ /* 0x000fe20003f24270 */
[-C--:B------:R-:W-:Y:S01]  /*49f0*/  FMUL R37, R37, R74.reuse ;  /* 0x0000004a25257220 */ /* 0x080fe20000400000 */
[----:B------:R-:W-:Y:S01]  /*4a00*/  F2FP.F16.F32.PACK_AB R29, RZ, R29 ;  /* 0x0000001dff1d723e */ /* 0x000fe200000000ff */
[----:B------:R-:W-:Y:S01]  /*4a10*/  @P4 STG.E.U16 desc[UR36][R4.64+0x10], R28 ;  /* 0x0000101c04004986 */ /* 0x000fe2000c101524 */
[----:B------:R-:W-:Y:S01]  /*4a20*/  ISETP.GT.AND P3, PT, R0, 0x8, P0 ;  /* 0x000000080000780c */ /* 0x000fe20000764270 */
[-C--:B------:R-:W-:Y:S01]  /*4a30*/  FMUL R38, R38, R74.reuse ;  /* 0x0000004a26267220 */ /* 0x080fe20000400000 */
[----:B------:R-:W-:Y:S01]  /*4a40*/  ISETP.GT.AND P0, PT, R3, 0x11, PT ;  /* 0x000000110300780c */ /* 0x000fe20003f04270 */
[----:B------:R-:W-:Y:S01]  /*4a50*/  @P5 STG.E.U16 desc[UR36][R4.64+0x12], R29 ;  /* 0x0000121d04005986 */ /* 0x000fe2000c101524 */
        /* <DEDUP_REMOVED lines=108> */
[----:B------:R-:W-:-:S02]  /*5120*/  F2FP.F16.F32.PACK_AB R52, RZ, R52 ;  /* 0x00000034ff34723e */ /* 0x000fc400000000ff */
[C---:B------:R-:W-:Y:S01]  /*5130*/  ISETP.GT.AND P2, PT, R0.reuse, 0x8, P1 ;  /* 0x000000080000780c */ /* 0x040fe20000f44270 */
[----:B------:R-:W-:Y:S01]  /*5140*/  @P3 STG.E.U16 desc[UR36][R6.64+0x62], R51 ;  /* 0x0000623306003986 */ /* 0x000fe2000c101524 */
[C---:B------:R-:W-:Y:S02]  /*5150*/  ISETP.GT.AND P1, PT, R3.reuse, 0x40, PT ;  /* 0x000000400300780c */ /* 0x040fe40003f24270 */
[----:B------:R-:W-:Y:S01]  /*5160*/  F2FP.F16.F32.PACK_AB R53, RZ, R53 ;  /* 0x00000035ff35723e */ /* 0x000fe200000000ff */
[----:B------:R-:W-:Y:S01]  /*5170*/  @P4 STG.E.U16 desc[UR36][R4.64+0x70], R52 ;  /* 0x0000703404004986 */ /* 0x000fe2000c101524 */
[C---:B------:R-:W-:Y:S02]  /*5180*/  ISETP.GT.AND P3, PT, R0.reuse, 0x8, P0 ;  /* 0x000000080000780c */ /* 0x040fe40000764270 */
[----:B------:R-:W-:Y:S01]  /*5190*/  ISETP.GT.AND P0, PT, R3, 0x41, PT ;  /* 0x000000410300780c */ /* 0x000fe20003f04270 */
[----:B------:R-:W-:Y:S01]  /*51a0*/  @P5 STG.E.U16 desc[UR36][R4.64+0x72], R53 ;  /* 0x0000723504005986 */ /* 0x000fe2000c101524 */
[----:B------:R-:W-:-:S02]  /*51b0*/  ISETP.GT.AND P4, PT, R0, RZ, P1 ;  /* 0x000000ff0000720c */ /* 0x000fc40000f84270 */
[C---:B------:R-:W-:Y:S02]  /*51c0*/  ISETP.GT.AND P5, PT, R0.reuse, RZ, P0 ;  /* 0x000000ff0000720c */ /* 0x040fe400007a4270 */
[----:B------:R-:W-:Y:S02]  /*51d0*/  F2FP.F16.F32.PACK_AB R54, RZ, R54 ;  /* 0x00000036ff36723e */ /* 0x000fe400000000ff */
[----:B------:R-:W-:Y:S02]  /*51e0*/  F2FP.F16.F32.PACK_AB R55, RZ, R55 ;  /* 0x00000037ff37723e */ /* 0x000fe400000000ff */
[----:B------:R-:W-:Y:S01]  /*51f0*/  F2FP.F16.F32.PACK_AB R56, RZ, R56 ;  /* 0x00000038ff38723e */ /* 0x000fe200000000ff */
[----:B------:R-:W-:Y:S01]  /*5200*/  @P2 STG.E.U16 desc[UR36][R6.64+0x70], R54 ;  /* 0x0000703606002986 */ /* 0x000fe2000c101524 */
[----:B------:R-:W-:Y:S02]  /*5210*/  F2FP.F16.F32.PACK_AB R57, RZ, R57 ;  /* 0x00000039ff39723e */ /* 0x000fe400000000ff */
[C---:B------:R-:W-:Y:S01]  /*5220*/  ISETP.GT.AND P1, PT, R0.reuse, 0x8, P1 ;  /* 0x000000080000780c */ /* 0x040fe20000f24270 */
[----:B------:R-:W-:Y:S01]  /*5230*/  @P3 STG.E.U16 desc[UR36][R6.64+0x72], R55 ;  /* 0x0000723706003986 */ /* 0x000fe2000c101524 */
[----:B------:R-:W-:-:S02]  /*5240*/  ISETP.GT.AND P2, PT, R0, 0x8, P0 ;  /* 0x000000080000780c */ /* 0x000fc40000744270 */
[----:B------:R-:W-:Y:S01]  /*5250*/  F2FP.F16.F32.PACK_AB R58, RZ, R58 ;  /* 0x0000003aff3a723e */ /* 0x000fe200000000ff */
[----:B------:R-:W-:Y:S01]  /*5260*/  @P4 STG.E.U16 desc[UR36][R4.64+0x80], R56 ;  /* 0x0000803804004986 */ /* 0x000fe2000c101524 */
[C---:B------:R-:W-:Y:S02]  /*5270*/  ISETP.GT.AND P4, PT, R3.reuse, 0x48, PT ;  /* 0x000000480300780c */ /* 0x040fe40003f84270 */
[----:B------:R-:W-:Y:S01]  /*5280*/  ISETP.GT.AND P0, PT, R3, 0x49, PT ;  /* 0x000000490300780c */ /* 0x000fe20003f04270 */
[----:B------:R-:W-:Y:S01]  /*5290*/  @P5 STG.E.U16 desc[UR36][R4.64+0x82], R57 ;  /* 0x0000823904005986 */ /* 0x000fe2000c101524 */
[----:B------:R-:W-:Y:S02]  /*52a0*/  ISETP.GT.AND P5, PT, R0, RZ, P4 ;  /* 0x000000ff0000720c */ /* 0x000fe400027a4270 */
[----:B------:R-:W-:Y:S01]  /*52b0*/  F2FP.F16.F32.PACK_AB R59, RZ, R59 ;  /* 0x0000003bff3b723e */ /* 0x000fe200000000ff */
[----:B------:R-:W-:Y:S01]  /*52c0*/  @P1 STG.E.U16 desc[UR36][R6.64+0x80], R58 ;  /* 0x0000803a06001986 */ /* 0x000fe2000c101524 */
[----:B------:R-:W-:-:S02]  /*52d0*/  F2FP.F16.F32.PACK_AB R60, RZ, R60 ;  /* 0x0000003cff3c723e */ /* 0x000fc400000000ff */
[C---:B------:R-:W-:Y:S01]  /*52e0*/  ISETP.GT.AND P3, PT, R0.reuse, RZ, P0 ;  /* 0x000000ff0000720c */ /* 0x040fe20000764270 */
[----:B------:R-:W-:Y:S01]  /*52f0*/  @P2 STG.E.U16 desc[UR36][R6.64+0x82], R59 ;  /* 0x0000823b06002986 */ /* 0x000fe2000c101524 */
[C---:B------:R-:W-:Y:S02]  /*5300*/  ISETP.GT.AND P4, PT, R0.reuse, 0x8, P4 ;  /* 0x000000080000780c */ /* 0x040fe40002784270 */
[----:B------:R-:W-:Y:S02]  /*5310*/  F2FP.F16.F32.PACK_AB R61, RZ, R61 ;  /* 0x0000003dff3d723e */ /* 0x000fe400000000ff */
[----:B------:R-:W-:Y:S01]  /*5320*/  F2FP.F16.F32.PACK_AB R62, RZ, R62 ;  /* 0x0000003eff3e723e */ /* 0x000fe200000000ff */
[----:B------:R-:W-:Y:S01]  /*5330*/  @P5 STG.E.U16 desc[UR36][R4.64+0x90], R60 ;  /* 0x0000903c04005986 */ /* 0x000fe2000c101524 */
[----:B------:R-:W-:Y:S02]  /*5340*/  ISETP.GT.AND P5, PT, R0, 0x8, P0 ;  /* 0x000000080000780c */ /* 0x000fe400007a4270 */
[----:B------:R-:W-:-:S02]  /*5350*/  F2FP.F16.F32.PACK_AB R63, RZ, R63 ;  /* 0x0000003fff3f723e */ /* 0x000fc400000000ff */
[C---:B------:R-:W-:Y:S01]  /*5360*/  ISETP.GT.AND P2, PT, R3.reuse, 0x51, PT ;  /* 0x000000510300780c */ /* 0x040fe20003f44270 */
[----:B------:R-:W-:Y:S01]  /*5370*/  @P3 STG.E.U16 desc[UR36][R4.64+0x92], R61 ;  /* 0x0000923d04003986 */ /* 0x000fe2000c101524 */
[----:B------:R-:W-:Y:S02]  /*5380*/  ISETP.GT.AND P3, PT, R3, 0x50, PT ;  /* 0x000000500300780c */ /* 0x000fe40003f64270 */
[----:B------:R-:W-:Y:S01]  /*5390*/  F2FP.F16.F32.PACK_AB R64, RZ, R64 ;  /* 0x00000040ff40723e */ /* 0x000fe200000000ff */
[----:B------:R-:W-:Y:S01]  /*53a0*/  @P4 STG.E.U16 desc[UR36][R6.64+0x90], R62 ;  /* 0x0000903e06004986 */ /* 0x000fe2000c101524 */
[C---:B------:R-:W-:Y:S02]  /*53b0*/  ISETP.GT.AND P4, PT, R0.reuse, RZ, P2 ;  /* 0x000000ff0000720c */ /* 0x040fe40001784270 */
[----:B------:R-:W-:Y:S01]  /*53c0*/  F2FP.F16.F32.PACK_AB R65, RZ, R65 ;  /* 0x00000041ff41723e */ /* 0x000fe200000000ff */
[----:B------:R-:W-:Y:S01]  /*53d0*/  @P5 STG.E.U16 desc[UR36][R6.64+0x92], R63 ;  /* 0x0000923f06005986 */ /* 0x000fe2000c101524 */
[----:B------:R-:W-:-:S02]  /*53e0*/  ISETP.GT.AND P5, PT, R0, RZ, P3 ;  /* 0x000000ff0000720c */ /* 0x000fc40001fa4270 */
[C---:B------:R-:W-:Y:S02]  /*53f0*/  ISETP.GT.AND P1, PT, R3.reuse, 0x58, PT ;  /* 0x000000580300780c */ /* 0x040fe40003f24270 */
[----:B------:R-:W-:Y:S02]  /*5400*/  ISETP.GT.AND P0, PT, R3, 0x59, PT ;  /* 0x000000590300780c */ /* 0x000fe40003f04270 */
[C---:B------:R-:W-:Y:S02]  /*5410*/  ISETP.GT.AND P3, PT, R0.reuse, 0x8, P3 ;  /* 0x000000080000780c */ /* 0x040fe40001f64270 */
[C---:B------:R-:W-:Y:S02]  /*5420*/  ISETP.GT.AND P2, PT, R0.reuse, 0x8, P2 ;  /* 0x000000080000780c */ /* 0x040fe40001744270 */
[----:B------:R-:W-:Y:S02]  /*5430*/  F2FP.F16.F32.PACK_AB R66, RZ, R66 ;  /* 0x00000042ff42723e */ /* 0x000fe400000000ff */
[----:B------:R-:W-:Y:S01]  /*5440*/  F2FP.F16.F32.PACK_AB R67, RZ, R67 ;  /* 0x00000043ff43723e */ /* 0x000fe200000000ff */
[----:B------:R-:W-:Y:S01]  /*5450*/  @P5 STG.E.U16 desc[UR36][R4.64+0xa0], R64 ;  /* 0x0000a04004005986 */ /* 0x000fe2000c101524 */
[----:B------:R-:W-:-:S02]  /*5460*/  ISETP.GT.AND P5, PT, R0, RZ, P0 ;  /* 0x000000ff0000720c */ /* 0x000fc400007a4270 */
[C---:B------:R-:W-:Y:S01]  /*5470*/  ISETP.GT.AND P0, PT, R0.reuse, 0x8, P0 ;  /* 0x000000080000780c */ /* 0x040fe20000704270 */
[----:B------:R-:W-:Y:S01]  /*5480*/  @P4 STG.E.U16 desc[UR36][R4.64+0xa2], R65 ;  /* 0x0000a24104004986 */ /* 0x000fe2000c101524 */
[C---:B------:R-:W-:Y:S02]  /*5490*/  ISETP.GT.AND P4, PT, R0.reuse, RZ, P1 ;  /* 0x000000ff0000720c */ /* 0x040fe40000f84270 */
[----:B------:R-:W-:Y:S01]  /*54a0*/  ISETP.GT.AND P1, PT, R0, 0x8, P1 ;  /* 0x000000080000780c */ /* 0x000fe20000f24270 */
[----:B------:R-:W-:Y:S01]  /*54b0*/  @P3 STG.E.U16 desc[UR36][R6.64+0xa0], R66 ;  /* 0x0000a04206003986 */ /* 0x000fe2000c101524 */
[----:B------:R-:W-:Y:S02]  /*54c0*/  F2FP.F16.F32.PACK_AB R68, RZ, R68 ;  /* 0x00000044ff44723e */ /* 0x000fe400000000ff */
[----:B------:R-:W-:Y:S01]  /*54d0*/  F2FP.F16.F32.PACK_AB R69, RZ, R69 ;  /* 0x00000045ff45723e */ /* 0x000fe200000000ff */
[----:B------:R-:W-:Y:S01]  /*54e0*/  @P2 STG.E.U16 desc[UR36][R6.64+0xa2], R67 ;  /* 0x0000a24306002986 */ /* 0x000fe2000c101524 */
[----:B------:R-:W-:-:S02]  /*54f0*/  F2FP.F16.F32.PACK_AB R70, RZ, R70 ;  /* 0x00000046ff46723e */ /* 0x000fc400000000ff */
[----:B------:R-:W-:-:S03]  /*5500*/  F2FP.F16.F32.PACK_AB R71, RZ, R71 ;  /* 0x00000047ff47723e */ /* 0x000fc600000000ff */
[----:B------:R-:W-:Y:S04]  /*5510*/  @P4 STG.E.U16 desc[UR36][R4.64+0xb0], R68 ;  /* 0x0000b04404004986 */ /* 0x000fe8000c101524 */
[----:B------:R0:W-:Y:S02]  /*5520*/  @P5 STG.E.U16 desc[UR36][R4.64+0xb2], R69 ;  /* 0x0000b24504005986 */ /* 0x0001e4000c101524 */
[----:B0-----:R-:W-:Y:S02]  /*5530*/  @P1 IMAD.MOV.U32 R4, RZ, RZ, R6 ;  /* 0x000000ffff041224 */ /* 0x001fe400078e0006 */
[----:B------:R-:W-:-:S05]  /*5540*/  @P1 IMAD.MOV.U32 R5, RZ, RZ, R7 ;  /* 0x000000ffff051224 */ /* 0x000fca00078e0007 */
[----:B------:R0:W-:Y:S04]  /*5550*/  @P1 STG.E.U16 desc[UR36][R4.64+0xb0], R70 ;  /* 0x0000b04604001986 */ /* 0x0001e8000c101524 */
[----:B------:R0:W-:Y:S02]  /*5560*/  @P0 STG.E.U16 desc[UR36][R6.64+0xb2], R71 ;  /* 0x0000b24706000986 */ /* 0x0001e4000c101524 */
.L_x_131:
[----:B------:R-:W-:Y:S05]  /*5570*/  BSYNC B0 ;  /* 0x0000000000007941 */ /* 0x000fea0003800000 */
.L_x_37:
[----:B0-----:R-:W2:Y:S01]  /*5580*/  LDL.64 R4, [R1] ;  /* 0x0000000001047983 */ /* 0x001ea20000100a00 */
[----:B------:R-:W-:Y:S01]  /*5590*/  ULDC.64 UR4, c[0x0][0x650] ;  /* 0x0001940000047ab9 */ /* 0x000fe20000000a00 */
[----:B------:R-:W-:Y:S02]  /*55a0*/  IMAD.U32 R0, RZ, RZ, UR44 ;  /* 0x0000002cff007e24 */ /* 0x000fe4000f8e00ff */
[----:B------:R-:W-:Y:S02]  /*55b0*/  IMAD.MOV.U32 R22, RZ, RZ, -0x1 ;  /* 0xffffffffff167424 */ /* 0x000fe400078e00ff */
[----:B------:R0:W-:Y:S01]  /*55c0*/  SYNCS.ARRIVE.TRANS64.A1T0 RZ, [R0+UR48], RZ ;  /* 0x000000ff00ff79a7 */ /* 0x0001e20008100030 */
[----:B-----5:R-:W-:Y:S02]  /*55d0*/  IMAD.MOV.U32 R18, RZ, RZ, -0x1 ;  /* 0xffffffffff127424 */ /* 0x020fe400078e00ff */
[----:B------:R-:W-:Y:S01]  /*55e0*/  IMAD.MOV.U32 R19, RZ, RZ, -0x1 ;  /* 0xffffffffff137424 */ /* 0x000fe200078e00ff */
[----:B0-----:R-:W-:-:S02]  /*55f0*/  PRMT R0, RZ, 0x7610, R0 ;  /* 0x00007610ff007816 */ /* 0x001fc40000000000 */
[----:B--2---:R-:W-:-:S05]  /*5600*/  LEA R16, P0, R4, R16, 0x1 ;  /* 0x0000001004107211 */ /* 0x004fca00078008ff */
[----:B------:R-:W-:Y:S01]  /*5610*/  IMAD.X R17, R84, 0x1, R17, P0 ;  /* 0x0000000154117824 */ /* 0x000fe200000e0611 */
[----:B------:R-:W-:-:S04]  /*5620*/  ISETP.GE.U32.AND P0, PT, R16, UR4, PT ;  /* 0x0000000410007c0c */ /* 0x000fc8000bf06070 */
[----:B------:R-:W-:-:S13]  /*5630*/  ISETP.GE.U32.AND.EX P0, PT, R17, UR5, PT, P0 ;  /* 0x0000000511007c0c */ /* 0x000fda000bf06100 */
[----:B------:R-:W-:Y:S05]  /*5640*/  @P0 BRA `(.L_x_132) ;  /* 0x00000004004c0947 */ /* 0x000fea0003800000 */
[----:B-1----:R-:W0:Y:S01]  /*5650*/  LDC.64 R10, c[0x0][0x628] ;  /* 0x00018a00ff0a7b82 */ /* 0x002e220000000a00 */
[----:B------:R-:W1:Y:S01]  /*5660*/  S2R R12, SR_CTAID.X ;  /* 0x00000000000c7919 */ /* 0x000e620000002500 */
[----:B------:R-:W-:Y:S02]  /*5670*/  IMAD.MOV.U32 R8, RZ, RZ, R16 ;  /* 0x000000ffff087224 */ /* 0x000fe400078e0010 */
[----:B------:R-:W-:Y:S01]  /*5680*/  IMAD.MOV.U32 R9, RZ, RZ, R17 ;  /* 0x000000ffff097224 */ /* 0x000fe200078e0011 */
[----:B------:R-:W2:Y:S03]  /*5690*/  S2R R18, SR_CTAID.Y ;  /* 0x0000000000127919 */ /* 0x000ea60000002600 */
[----:B------:R-:W1:Y:S08]  /*56a0*/  LDC R0, c[0x0][0x630] ;  /* 0x00018c00ff007b82 */ /* 0x000e700000000800 */
[----:B------:R-:W1:Y:S01]  /*56b0*/  LDC.64 R14, c[0x0][0x620] ;  /* 0x00018800ff0e7b82 */ /* 0x000e620000000a00 */
[----:B0-----:R-:W-:-:S04]  /*56c0*/  ISETP.NE.U32.AND P0, PT, R10, RZ, PT ;  /* 0x000000ff0a00720c */ /* 0x001fc80003f05070 */
[----:B------:R-:W-:-:S13]  /*56d0*/  ISETP.NE.AND.EX P0, PT, R11, RZ, PT, P0 ;  /* 0x000000ff0b00720c */ /* 0x000fda0003f05300 */
[----:B-12---:R-:W-:Y:S05]  /*56e0*/  @!P0 BRA `(.L_x_133) ;  /* 0x0000000000288947 */ /* 0x006fea0003800000 */
[----:B------:R-:W0:Y:S02]  /*56f0*/  LDC R3, c[0x0][0x634] ;  /* 0x00018d00ff037b82 */ /* 0x000e240000000800 */
[----:B0-----:R-:W-:-:S05]  /*5700*/  IADD3 R3, P0, R16, R3, RZ ;  /* 0x0000000310037210 */ /* 0x001fca0007f1e0ff */
[----:B------:R-:W-:-:S04]  /*5710*/  IMAD.X R13, RZ, RZ, R17, P0 ;  /* 0x000000ffff0d7224 */ /* 0x000fc800000e0611 */
[----:B------:R-:W-:-:S04]  /*5720*/  IMAD.WIDE.U32 R4, R13, R10, RZ ;  /* 0x0000000a0d047225 */ /* 0x000fc800078e00ff */
[----:B---34-:R-:W-:-:S04]  /*5730*/  IMAD.WIDE.U32 R6, P0, R3, R11, R4 ;  /* 0x0000000b03067225 */ /* 0x018fc80007800004 */
[----:B------:R-:W-:-:S04]  /*5740*/  IMAD.WIDE.U32 R4, R3, R10, RZ ;  /* 0x0000000a03047225 */ /* 0x000fc800078e00ff */
[----:B------:R-:W-:Y:S01]  /*5750*/  IMAD.X R9, RZ, RZ, RZ, P0 ;  /* 0x000000ffff097224 */ /* 0x000fe200000e06ff */
[----:B------:R-:W-:Y:S01]  /*5760*/  IADD3 RZ, P0, R5, R6, RZ ;  /* 0x0000000605ff7210 */ /* 0x000fe20007f1e0ff */
[----:B------:R-:W-:-:S04]  /*5770*/  IMAD.MOV.U32 R8, RZ, RZ, R7 ;  /* 0x000000ffff087224 */ /* 0x000fc800078e0007 */
[----:B------:R-:W-:-:S08]  /*5780*/  IMAD.WIDE.U32.X R8, R13, R11, R8, P0 ;  /* 0x0000000b0d087225 */ /* 0x000fd000000e0408 */
.L_x_133:
[-CC-:B------:R-:W-:Y:S01]  /*5790*/  SHF.R.U64 R19, R8, R0.reuse, R9.reuse ;  /* 0x0000000008137219 */ /* 0x180fe20000001209 */
[----:B------:R-:W0:Y:S01]  /*57a0*/  LDC.64 R24, c[0x0][0x640] ;  /* 0x00019000ff187b82 */ /* 0x000e220000000a00 */
[----:B------:R-:W-:Y:S01]  /*57b0*/  SHF.R.U32.HI R0, RZ, R0, R9 ;  /* 0x00000000ff007219 */ /* 0x000fe20000011609 */
[----:B------:R-:W-:Y:S01]  /*57c0*/  ULDC UR4, c[0x0][0x150] ;  /* 0x0000540000047ab9 */ /* 0x000fe20000000800 */
[----:B------:R-:W-:Y:S02]  /*57d0*/  IADD3 R3, P0, RZ, -R19, RZ ;  /* 0x80000013ff037210 */ /* 0x000fe40007f1e0ff */
[----:B---34-:R-:W-:-:S03]  /*57e0*/  I2FP.F32.U32 R7, R12 ;  /* 0x0000000c00077245 */ /* 0x018fc60000201000 */
[----:B------:R-:W1:Y:S01]  /*57f0*/  LDC R6, c[0x0][0x618] ;  /* 0x00018600ff067b82 */ /* 0x000e620000000800 */
[----:B------:R-:W-:Y:S02]  /*5800*/  IMAD.X R5, RZ, RZ, ~R0, P0 ;  /* 0x000000ffff057224 */ /* 0x000fe400000e0e00 */
[----:B------:R-:W-:Y:S01]  /*5810*/  FMUL R7, R7, UR4 ;  /* 0x0000000407077c20 */ /* 0x000fe20008400000 */
[----:B------:R-:W-:Y:S01]  /*5820*/  ULDC UR4, c[0x0][0x154] ;  /* 0x0000550000047ab9 */ /* 0x000fe20000000800 */
[-C--:B------:R-:W-:Y:S02]  /*5830*/  IMAD R0, R5, R14.reuse, RZ ;  /* 0x0000000e05007224 */ /* 0x080fe400078e02ff */
[C---:B------:R-:W-:Y:S01]  /*5840*/  IMAD.WIDE.U32 R4, R3.reuse, R14, R16 ;  /* 0x0000000e03047225 */ /* 0x040fe200078e0010 */
[----:B------:R-:W2:Y:S01]  /*5850*/  LDC R8, c[0x0][0x608] ;  /* 0x00018200ff087b82 */ /* 0x000ea20000000800 */
[----:B------:R-:W3:Y:S02]  /*5860*/  F2I.U32.TRUNC.NTZ R7, R7 ;  /* 0x0000000700077305 */ /* 0x000ee4000020f000 */
[----:B------:R-:W-:Y:S01]  /*5870*/  IMAD R3, R3, R15, R0 ;  /* 0x0000000f03037224 */ /* 0x000fe200078e0200 */
[----:B------:R-:W-:-:S03]  /*5880*/  I2FP.F32.U32 R0, R18 ;  /* 0x0000001200007245 */ /* 0x000fc60000201000 */
[----:B------:R-:W-:Y:S01]  /*5890*/  IMAD.IADD R3, R5, 0x1, R3 ;  /* 0x0000000105037824 */ /* 0x000fe200078e0203 */
[----:B------:R-:W4:Y:S01]  /*58a0*/  LDC R11, c[0x0][0x658] ;  /* 0x00019600ff0b7b82 */ /* 0x000f220000000800 */
[----:B0-----:R-:W-:-:S04]  /*58b0*/  ISETP.NE.U32.AND P0, PT, R24, RZ, PT ;  /* 0x000000ff1800720c */ /* 0x001fc80003f05070 */
[----:B------:R-:W-:-:S03]  /*58c0*/  ISETP.NE.AND.EX P0, PT, R25, RZ, PT, P0 ;  /* 0x000000ff1900720c */ /* 0x000fc60003f05300 */
[----:B------:R-:W0:Y:S01]  /*58d0*/  LDC R9, c[0x0][0x144] ;  /* 0x00005100ff097b82 */ /* 0x000e220000000800 */
[-C--:B-1----:R-:W-:Y:S01]  /*58e0*/  SHF.R.U64 R10, R4, R6.reuse, R3 ;  /* 0x00000006040a7219 */ /* 0x082fe20000001203 */
[----:B---3--:R-:W-:Y:S01]  /*58f0*/  IMAD.MOV R7, RZ, RZ, -R7 ;  /* 0x000000ffff077224 */ /* 0x008fe200078e0a07 */
[----:B------:R-:W-:Y:S01]  /*5900*/  SHF.R.U32.HI R3, RZ, R6, R3 ;  /* 0x00000006ff037219 */ /* 0x000fe20000011603 */
[----:B------:R-:W-:-:S04]  /*5910*/  FMUL R6, R0, UR4 ;  /* 0x0000000400067c20 */ /* 0x000fc80008400000 */
[----:B------:R-:W1:Y:S01]  /*5920*/  LDC R21, c[0x0][0x148] ;  /* 0x00005200ff157b82 */ /* 0x000e620000000800 */
[----:B------:R3:W0:Y:S01]  /*5930*/  F2I.U32.TRUNC.NTZ R14, R6 ;  /* 0x00000006000e7305 */ /* 0x000622000020f000 */
[-CC-:B--2---:R-:W-:Y:S02]  /*5940*/  SHF.R.U64 R13, R10, R8.reuse, R3.reuse ;  /* 0x000000080a0d7219 */ /* 0x184fe40000001203 */
[----:B------:R-:W-:-:S04]  /*5950*/  SHF.R.U32.HI R0, RZ, R8, R3 ;  /* 0x00000008ff007219 */ /* 0x000fc80000011603 */
[----:B------:R-:W2:Y:S01]  /*5960*/  LDC R20, c[0x0][0x648] ;  /* 0x00019200ff147b82 */ /* 0x000ea20000000800 */
[-CC-:B----4-:R-:W-:Y:S02]  /*5970*/  SHF.R.U64 R15, R13, R11.reuse, R0.reuse ;  /* 0x0000000b0d0f7219 */ /* 0x190fe40000001200 */
[----:B------:R-:W-:-:S03]  /*5980*/  SHF.R.U32.HI R5, RZ, R11, R0 ;  /* 0x0000000bff057219 */ /* 0x000fc60000011600 */
[----:B------:R-:W-:Y:S02]  /*5990*/  IMAD.MOV.U32 R4, RZ, RZ, R15 ;  /* 0x000000ffff047224 */ /* 0x000fe400078e000f */
[----:B------:R-:W4:Y:S01]  /*59a0*/  LDC R26, c[0x0][0x638] ;  /* 0x00018e00ff1a7b82 */ /* 0x000f220000000800 */
[----:B0-----:R-:W-:-:S07]  /*59b0*/  IMAD R22, R9, R7, R12 ;  /* 0x0000000709167224 */ /* 0x001fce00078e020c */
[----:B------:R-:W0:Y:S08]  /*59c0*/  LDC R27, c[0x0][0x610] ;  /* 0x00018400ff1b7b82 */ /* 0x000e300000000800 */
[----:B------:R-:W0:Y:S01]  /*59d0*/  LDC R28, c[0x0][0x600] ;  /* 0x00018000ff1c7b82 */ /* 0x000e220000000800 */
[----:B-123--:R-:W-:Y:S05]  /*59e0*/  @!P0 BRA `(.L_x_134) ;  /* 0x0000000000288947 */ /* 0x00efea0003800000 */
[----:B------:R-:W1:Y:S02]  /*59f0*/  LDC R0, c[0x0][0x64c] ;  /* 0x00019300ff007b82 */ /* 0x000e640000000800 */
[----:B-1----:R-:W-:-:S05]  /*5a00*/  IADD3 R3, P0, R15, R0, RZ ;  /* 0x000000000f037210 */ /* 0x002fca0007f1e0ff */
        /* <DEDUP_REMOVED lines=8> */
.L_x_134:
[----:B------:R-:W-:Y:S01]  /*5a90*/  ISETP.NE.AND P0, PT, R2, 0x1, PT ;  /* 0x000000010200780c */ /* 0x000fe20003f05270 */
[----:B------:R-:W-:Y:S01]  /*5aa0*/  IMAD.MOV R14, RZ, RZ, -R14 ;  /* 0x000000ffff0e7224 */ /* 0x000fe200078e0a0e */
[----:B------:R-:W-:Y:S02]  /*5ab0*/  SHF.R.U64 R0, R4, R20, R5 ;  /* 0x0000001404007219 */ /* 0x000fe40000001205 */
[----:B------:R-:W-:Y:S02]  /*5ac0*/  LOP3.LUT R3, R13, R86, RZ, 0xc0, !PT ;  /* 0x000000560d037212 */ /* 0x000fe400078ec0ff */
[----:B------:R-:W-:Y:S01]  /*5ad0*/  LOP3.LUT R5, R10, R85, RZ, 0xc0, !PT ;  /* 0x000000550a057212 */ /* 0x000fe200078ec0ff */
[----:B------:R-:W-:Y:S02]  /*5ae0*/  IMAD.MOV R4, RZ, RZ, -R0 ;  /* 0x000000ffff047224 */ /* 0x000fe400078e0a00 */
[----:B------:R-:W-:Y:S02]  /*5af0*/  IMAD R3, R82, R0, R3 ;  /* 0x0000000052037224 */ /* 0x000fe400078e0203 */
[----:B----4-:R-:W-:-:S02]  /*5b00*/  IMAD R0, R4, R26, R15 ;  /* 0x0000001a04007224 */ /* 0x010fc400078e020f */
[----:B------:R-:W-:Y:S02]  /*5b10*/  @P0 IMAD R22, R21, R14, R18 ;  /* 0x0000000e15160224 */ /* 0x000fe400078e0212 */
[----:B------:R-:W-:Y:S02]  /*5b20*/  IMAD.MOV.U32 R4, RZ, RZ, 0x1 ;  /* 0x00000001ff047424 */ /* 0x000fe400078e00ff */
[----:B0-----:R-:W-:Y:S02]  /*5b30*/  IMAD R22, R3, R27, R22 ;  /* 0x0000001b03167224 */ /* 0x001fe400078e0216 */
[----:B------:R-:W-:Y:S01]  /*5b40*/  IMAD R3, R0, R28, R5 ;  /* 0x0000001c00037224 */ /* 0x000fe200078e0205 */
[----:B------:R-:W-:-:S04]  /*5b50*/  PRMT R0, R4, 0x7610, R0 ;  /* 0x0000761004007816 */ /* 0x000fc80000000000 */
[----:B------:R-:W-:Y:S02]  /*5b60*/  SEL R18, R3, R22, !P0 ;  /* 0x0000001603127207 */ /* 0x000fe40004000000 */
[----:B------:R-:W-:-:S07]  /*5b70*/  SEL R22, R22, R3, !P0 ;  /* 0x0000000316167207 */ /* 0x000fce0004000000 */
.L_x_132:
[----:B------:R-:W-:Y:S01]  /*5b80*/  LOP3.LUT P0, RZ, R0, 0xff, RZ, 0xc0, !PT ;  /* 0x000000ff00ff7812 */ /* 0x000fe2000780c0ff */
[----:B------:R-:W-:Y:S01]  /*5b90*/  UIMAD.WIDE.U32 UR4, UR38, -0x45d1745d, URZ ;  /* 0xba2e8ba3260478a5 */ /* 0x000fe2000f8e003f */
[----:B------:R-:W-:-:S03]  /*5ba0*/  LOP3.LUT R89, R89, 0x1, RZ, 0x3c, !PT ;  /* 0x0000000159597812 */ /* 0x000fc600078e3cff */
[----:B------:R-:W-:-:S04]  /*5bb0*/  USHF.R.U32.HI UR4, URZ, 0x3, UR5 ;  /* 0x000000033f047899 */ /* 0x000fc80008011605 */
[----:B------:R-:W-:-:S04]  /*5bc0*/  UIMAD UR38, UR4, -0xb, UR38 ;  /* 0xfffffff5042678a4 */ /* 0x000fc8000f8e0226 */
[----:B------:R-:W-:Y:S08]  /*5bd0*/  @P0 BRA `(.L_x_135) ;  /* 0xffffffbc004c0947 */ /* 0x000ff0000383ffff */
[----:B------:R-:W-:Y:S05]  /*5be0*/  EXIT ;  /* 0x000000000000794d */ /* 0x000fea0003800000 */
.L_x_18:
[----:B------:R-:W-:-:S08]  /*5bf0*/  ISETP.NE.AND P0, PT, R9, RZ, PT ;  /* 0x000000ff0900720c */ /* 0x000fd00003f05270 */
[----:B0-----:R-:W0:-:S00]  /*5c00*/  USETMAXREG.DEALLOC.CTAPOOL 0x28 ;  /* 0x00000028000079c8 */ /* 0x001e0000080e0500 */
[----:B------:R-:W-:Y:S05]  /*5c10*/  @P0 EXIT ;  /* 0x000000000000094d */ /* 0x000fea0003800000 */
[----:B0-----:R-:W-:Y:S01]  /*5c20*/  LOP3.LUT P0, RZ, R3, 0xff, RZ, 0xc0, !PT ;  /* 0x000000ff03ff7812 */ /* 0x001fe2000780c0ff */
[----:B------:R-:W-:Y:S02]  /*5c30*/  IMAD.MOV.U32 R3, RZ, RZ, 0x1 ;  /* 0x00000001ff037424 */ /* 0x000fe400078e00ff */
[----:B------:R-:W-:-:S10]  /*5c40*/  IMAD.MOV.U32 R8, RZ, RZ, RZ ;  /* 0x000000ffff087224 */ /* 0x000fd400078e00ff */
[----:B------:R-:W-:Y:S05]  /*5c50*/  @!P0 BRA `(.L_x_136) ;  /* 0x0000000c00248947 */ /* 0x000fea0003800000 */
[----:B------:R-:W0:Y:S01]  /*5c60*/  S2R R11, SR_CgaCtaId ;  /* 0x00000000000b7919 */ /* 0x000e220000008800 */
[----:B------:R-:W-:Y:S01]  /*5c70*/  LOP3.LUT P0, RZ, R4, 0x1f, RZ, 0xc0, !PT ;  /* 0x0000001f04ff7812 */ /* 0x000fe2000780c0ff */
[----:B------:R-:W-:Y:S01]  /*5c80*/  ULDC UR5, c[0x0][0x658] ;  /* 0x0001960000057ab9 */ /* 0x000fe20000000800 */
[----:B------:R-:W-:Y:S01]  /*5c90*/  UMOV UR6, 0xffffffff ;  /* 0xffffffff00067882 */ /* 0x000fe20000000000 */
[----:B------:R-:W-:Y:S01]  /*5ca0*/  BSSY B0, `(.L_x_136) ;  /* 0x00000c4000007945 */ /* 0x000fe20003800000 */
[----:B------:R-:W-:Y:S01]  /*5cb0*/  USHF.L.U32 UR6, UR6, UR5, URZ ;  /* 0x0000000506067299 */ /* 0x000fe2000800063f */
[C---:B------:R-:W-:Y:S01]  /*5cc0*/  ISETP.NE.AND P2, PT, R5.reuse, RZ, PT ;  /* 0x000000ff0500720c */ /* 0x040fe20003f45270 */
[----:B------:R-:W-:Y:S01]  /*5cd0*/  IMAD.MOV.U32 R10, RZ, RZ, 0x1 ;  /* 0x00000001ff0a7424 */ /* 0x000fe200078e00ff */
[----:B------:R-:W-:Y:S01]  /*5ce0*/  ISETP.NE.OR P0, PT, R5, RZ, !P0 ;  /* 0x000000ff0500720c */ /* 0x000fe20004705670 */
[----:B------:R-:W-:Y:S01]  /*5cf0*/  IMAD.MOV.U32 R3, RZ, RZ, 0x1 ;  /* 0x00000001ff037424 */ /* 0x000fe200078e00ff */
[----:B------:R-:W-:Y:S01]  /*5d00*/  LOP3.LUT R9, R23, 0x2, RZ, 0xfc, !PT ;  /* 0x0000000217097812 */ /* 0x000fe200078efcff */
[----:B------:R-:W-:Y:S01]  /*5d10*/  IMAD.MOV.U32 R8, RZ, RZ, RZ ;  /* 0x000000ffff087224 */ /* 0x000fe200078e00ff */
[----:B------:R-:W-:Y:S01]  /*5d20*/  ULDC UR4, c[0x0][0x600] ;  /* 0x0001800000047ab9 */ /* 0x000fe20000000800 */
[----:B------:R-:W-:Y:S01]  /*5d30*/  UMOV UR7, 0x1 ;  /* 0x0000000100077882 */ /* 0x000fe20000000000 */
[----:B------:R-:W-:-:S02]  /*5d40*/  UIADD3 UR19, UR40, 0x1, URZ ;  /* 0x0000000128137890 */ /* 0x000fc4000fffe03f */
[----:B------:R-:W-:Y:S02]  /*5d50*/  UIADD3 UR15, UR4, -0x1, URZ ;  /* 0xffffffff040f7890 */ /* 0x000fe4000fffe03f */
[----:B------:R-:W-:Y:S02]  /*5d60*/  USHF.L.U32 UR17, UR7, UR5, URZ ;  /* 0x0000000507117299 */ /* 0x000fe4000800063f */
[----:B------:R-:W-:Y:S01]  /*5d70*/  ULOP3.LUT UR16, URZ, UR6, URZ, 0x33, !UPT ;  /* 0x000000063f107292 */ /* 0x000fe2000f8e333f */
[----:B------:R-:W-:Y:S01]  /*5d80*/  ULDC.64 UR20, c[0x0][0x198] ;  /* 0x0000660000147ab9 */ /* 0x000fe20000000a00 */
[----:B0-----:R-:W-:-:S10]  /*5d90*/  LOP3.LUT R11, R11, 0x1, RZ, 0xc0, !PT ;  /* 0x000000010b0b7812 */ /* 0x001fd400078ec0ff */
.L_x_148:
[----:B------:R-:W-:-:S03]  /*5da0*/  UMOV UR4, 0xffffffff ;  /* 0xffffffff00047882 */ /* 0x000fc60000000000 */
[----:B------:R-:W-:Y:S05]  /*5db0*/  BRA.DIV UR4, `(.L_x_137) ;  /* 0x0000001204e47947 */ /* 0x000fea000b800000 */
[----:B------:R-:W-:-:S13]  /*5dc0*/  ELECT P6, URZ, PT ;  /* 0x00000000003f782f */ /* 0x000fda00038c0000 */
.L_x_168:
[----:B------:R-:W0:Y:S01]  /*5dd0*/  LDC R4, c[0x0][0x28c] ;  /* 0x0000a300ff047b82 */ /* 0x000e220000000800 */
[----:B------:R-:W-:Y:S01]  /*5de0*/  BSSY B1, `(.L_x_138) ;  /* 0x000003b000017945 */ /* 0x000fe20003800000 */
[----:B0-----:R-:W-:-:S13]  /*5df0*/  ISETP.LT.OR P6, PT, R4, 0x1, !P6 ;  /* 0x000000010400780c */ /* 0x001fda00077c1670 */
[----:B------:R-:W-:Y:S05]  /*5e00*/  @P6 BRA `(.L_x_139) ;  /* 0x0000000000e06947 */ /* 0x000fea0003800000 */
[----:B------:R-:W-:Y:S02]  /*5e10*/  IMAD R18, R18, 0x2, R11 ;  /* 0x0000000212127824 */ /* 0x000fe400078e020b */
[----:B------:R-:W-:Y:S02]  /*5e20*/  IMAD.SHL.U32 R22, R22, 0x40, RZ ;  /* 0x0000004016167824 */ /* 0x000fe400078e00ff */
[----:B------:R-:W-:Y:S02]  /*5e30*/  IMAD.MOV.U32 R14, RZ, RZ, RZ ;  /* 0x000000ffff0e7224 */ /* 0x000fe400078e00ff */
[----:B------:R-:W-:Y:S02]  /*5e40*/  IMAD.U32 R15, RZ, RZ, UR19 ;  /* 0x00000013ff0f7e24 */ /* 0x000fe4000f8e00ff */
[----:B------:R-:W-:Y:S02]  /*5e50*/  IMAD.MOV.U32 R4, RZ, RZ, R3 ;  /* 0x000000ffff047224 */ /* 0x000fe400078e0003 */
[----:B------:R-:W-:-:S02]  /*5e60*/  IMAD.MOV.U32 R6, RZ, RZ, R8 ;  /* 0x000000ffff067224 */ /* 0x000fc400078e0008 */
[----:B------:R-:W-:-:S07]  /*5e70*/  IMAD R18, R18, 0x30, RZ ;  /* 0x0000003012127824 */ /* 0x000fce00078e02ff */
.L_x_143:
[----:B------:R-:W0:Y:S01]  /*5e80*/  S2R R12, SR_CgaCtaId ;  /* 0x00000000000c7919 */ /* 0x000e220000008800 */
[----:B------:R-:W-:Y:S01]  /*5e90*/  MOV R5, 0x400 ;  /* 0x0000040000057802 */ /* 0x000fe20000000f00 */
[----:B------:R-:W1:Y:S03]  /*5ea0*/  @!P2 LDC R7, c[0x0][0x500] ;  /* 0x00014000ff07ab82 */ /* 0x000e660000000800 */
[----:B0-----:R-:W-:Y:S02]  /*5eb0*/  LEA R13, R12, R5, 0x18 ;  /* 0x000000050c0d7211 */ /* 0x001fe400078ec0ff */
[----:B------:R-:W-:-:S03]  /*5ec0*/  SHF.L.U32 R5, R4, 0x1f, RZ ;  /* 0x0000001f04057819 */ /* 0x000fc600000006ff */
[----:B------:R-:W-:-:S04]  /*5ed0*/  IMAD R12, R6, 0x8, R13 ;  /* 0x00000008060c7824 */ /* 0x000fc800078e020d */
[----:B------:R-:W0:Y:S02]  /*5ee0*/  SYNCS.PHASECHK.TRANS64.TRYWAIT P1, [R12+URZ+0x58], R5 ;  /* 0x000058050c0075a7 */ /* 0x000e24000802017f */
[----:B01----:R-:W-:Y:S05]  /*5ef0*/  @!P1 BRA `(.L_x_140) ;  /* 0x0000001000b49947 */ /* 0x003fea0003800000 */
.L_x_169:
[----:B0-----:R-:W-:Y:S01]  /*5f00*/  PRMT R5, R9, 0x9910, RZ ;  /* 0x0000991009057816 */ /* 0x001fe200000000ff */
[----:B------:R0:W-:Y:S03]  /*5f10*/  @!P2 SYNCS.ARRIVE.TRANS64 RZ, [R12+URZ], R7 ;  /* 0x000000070cffa9a7 */ /* 0x0001e6000800003f */
[----:B------:R-:W-:-:S13]  /*5f20*/  ISETP.NE.AND P1, PT, R5, 0x2, PT ;  /* 0x000000020500780c */ /* 0x000fda0003f25270 */
[----:B0-----:R-:W-:Y:S05]  /*5f30*/  @P1 BRA `(.L_x_141) ;  /* 0x0000000000041947 */ /* 0x001fea0003800000 */
[----:B------:R-:W-:Y:S01]  /*5f40*/  BPT.TRAP 0x1 ;  /* 0x000000040000795c */ /* 0x000fe20000300000 */
.L_x_141:
[----:B------:R-:W-:Y:S05]  /*5f50*/  @P0 BRA `(.L_x_142) ;  /* 0x0000000000040947 */ /* 0x000fea0003800000 */
[----:B------:R-:W-:Y:S01]  /*5f60*/  BPT.TRAP 0x1 ;  /* 0x000000040000795c */ /* 0x000fe20000300000 */
.L_x_142:
[----:B------:R-:W-:Y:S01]  /*5f70*/  IMAD R5, R6, 0x2, R11 ;  /* 0x0000000206057824 */ /* 0x000fe200078e020b */
[----:B------:R-:W-:Y:S01]  /*5f80*/  R2UR UR9, R12 ;  /* 0x000000000c0972ca */ /* 0x000fe200000e0000 */
[--C-:B------:R-:W-:Y:S01]  /*5f90*/  IMAD R7, R6, 0x2000, R13.reuse ;  /* 0x0000200006077824 */ /* 0x100fe200078e020d */
[----:B------:R-:W-:Y:S01]  /*5fa0*/  UIADD3 UR4, UP0, UR20, 0xf0, URZ ;  /* 0x000000f014047890 */ /* 0x000fe2000ff1e03f */
[----:B------:R-:W-:Y:S01]  /*5fb0*/  IMAD R5, R5, 0xc00, RZ ;  /* 0x00000c0005057824 */ /* 0x000fe200078e02ff */
[----:B------:R-:W-:Y:S01]  /*5fc0*/  R2UR UR11, R22 ;  /* 0x00000000160b72ca */ /* 0x000fe200000e0000 */
[----:B------:R-:W-:Y:S01]  /*5fd0*/  VIADD R15, R15, 0xffffffff ;  /* 0xffffffff0f0f7836 */ /* 0x000fe20000000000 */
[----:B------:R-:W-:Y:S01]  /*5fe0*/  R2UR UR5, R7 ;  /* 0x00000000070572ca */ /* 0x000fe200000e0000 */
[----:B------:R-:W-:Y:S01]  /*5ff0*/  IMAD R5, R5, 0x2, R13 ;  /* 0x0000000205057824 */ /* 0x000fe200078e020d */
[----:B------:R-:W-:Y:S01]  /*6000*/  R2UR UR10, R14 ;  /* 0x000000000e0a72ca */ /* 0x000fe200000e0000 */
[----:B------:R-:W-:Y:S01]  /*6010*/  UIADD3 UR22, UP1, UR20, 0x1f0, URZ ;  /* 0x000001f014167890 */ /* 0x000fe2000ff3e03f */
[----:B------:R-:W-:Y:S01]  /*6020*/  R2UR UR12, R19 ;  /* 0x00000000130c72ca */ /* 0x000fe200000e0000 */
[----:B------:R-:W-:Y:S01]  /*6030*/  VIADD R6, R6, 0x1 ;  /* 0x0000000106067836 */ /* 0x000fe20000000000 */
[----:B------:R-:W-:Y:S01]  /*6040*/  R2UR UR8, R5 ;  /* 0x00000000050872ca */ /* 0x000fe200000e0000 */
[----:B------:R-:W-:Y:S01]  /*6050*/  UIADD3.X UR23, URZ, UR21, URZ, UP1, !UPT ;  /* 0x000000153f177290 */ /* 0x000fe20008ffe43f */
[----:B------:R-:W-:Y:S01]  /*6060*/  R2UR UR18, R18 ;  /* 0x00000000121272ca */ /* 0x000fe200000e0000 */
[----:B------:R-:W-:Y:S01]  /*6070*/  UMOV UR6, 0x0 ;  /* 0x0000000000067882 */ /* 0x000fe20000000000 */
[----:B------:R-:W-:Y:S01]  /*6080*/  ISETP.GT.AND P3, PT, R15, 0x1, PT ;  /* 0x000000010f00780c */ /* 0x000fe20003f64270 */
[----:B------:R-:W-:Y:S01]  /*6090*/  UMOV UR7, 0x10000000 ;  /* 0x1000000000077882 */ /* 0x000fe20000000000 */
[----:B------:R-:W-:Y:S01]  /*60a0*/  ISETP.NE.AND P1, PT, R6, 0xb, PT ;  /* 0x0000000b0600780c */ /* 0x000fe20003f25270 */
[----:B------:R-:W-:Y:S01]  /*60b0*/  UIADD3 UR13, UR5, 0x180, URZ ;  /* 0x00000180050d7890 */ /* 0x000fe2000fffe03f */
[----:B------:R-:W-:Y:S01]  /*60c0*/  VIADD R14, R14, 0x40 ;  /* 0x000000400e0e7836 */ /* 0x000fe20000000000 */
[----:B------:R-:W-:Y:S01]  /*60d0*/  UIADD3.X UR5, URZ, UR21, URZ, UP0, !UPT ;  /* 0x000000153f057290 */ /* 0x000fe200087fe43f */
[----:B------:R-:W-:Y:S01]  /*60e0*/  SEL R5, RZ, 0x1, P1 ;  /* 0x00000001ff057807 */ /* 0x000fe20000800000 */
[----:B------:R-:W-:Y:S01]  /*60f0*/  UMOV UR24, 0x30000 ;  /* 0x0003000000187882 */ /* 0x000fe20000000000 */
[----:B------:R-:W-:Y:S01]  /*6100*/  SEL R6, R6, RZ, P1 ;  /* 0x000000ff06067207 */ /* 0x000fe20000800000 */
[----:B------:R-:W-:Y:S01]  /*6110*/  UIADD3 UR14, UR8, 0x16180, URZ ;  /* 0x00016180080e7890 */ /* 0x000fe2000fffe03f */
[----:B------:R-:W-:-:S02]  /*6120*/  LOP3.LUT R4, R4, R5, RZ, 0x3c, !PT ;  /* 0x0000000504047212 */ /* 0x000fc400078e3cff */
[----:B------:R-:W-:Y:S02]  /*6130*/  UMOV UR8, UR13 ;  /* 0x0000000d00087c82 */ /* 0x000fe40008000000 */
[----:B------:R0:W-:Y:S02]  /*6140*/  UTMALDG.3D [UR8], [UR4], desc[UR6] ;  /* 0x00000608040075b4 */ /* 0x0001e40008011000 */
[----:B0-----:R-:W-:Y:S01]  /*6150*/  UMOV UR8, UR14 ;  /* 0x0000000e00087c82 */ /* 0x001fe20008000000 */
[----:B------:R-:W-:Y:S02]  /*6160*/  UMOV UR11, UR18 ;  /* 0x00000012000b7c82 */ /* 0x000fe40008000000 */
[----:B------:R0:W-:Y:S02]  /*6170*/  UTMALDG.3D.MULTICAST [UR8], [UR22], UR24, desc[UR6] ;  /* 0x00000608160073b4 */ /* 0x0001e40008011818 */
[----:B0-----:R-:W-:Y:S05]  /*6180*/  @P3 BRA `(.L_x_143) ;  /* 0xfffffffc003c3947 */ /* 0x001fea000383ffff */
.L_x_139:
[----:B------:R-:W-:Y:S05]  /*6190*/  BSYNC B1 ;  /* 0x0000000000017941 */ /* 0x000fea0003800000 */
.L_x_138:
[----:B------:R-:W2:Y:S01]  /*61a0*/  LDL.64 R12, [R1] ;  /* 0x00000000010c7983 */ /* 0x000ea20000100a00 */
[----:B------:R-:W-:Y:S01]  /*61b0*/  LOP3.LUT P4, RZ, R10, 0xff, RZ, 0xc0, !PT ;  /* 0x000000ff0aff7812 */ /* 0x000fe2000788c0ff */
[----:B------:R-:W-:Y:S01]  /*61c0*/  VIADD R7, R8, UR40 ;  /* 0x0000002808077c36 */ /* 0x000fe20008000000 */
[----:B------:R-:W-:Y:S01]  /*61d0*/  ULDC.64 UR4, c[0x0][0x650] ;  /* 0x0001940000047ab9 */ /* 0x000fe20000000a00 */
[----:B------:R-:W-:Y:S01]  /*61e0*/  IMAD.U32 R8, RZ, RZ, UR40 ;  /* 0x00000028ff087e24 */ /* 0x000fe2000f8e00ff */
[----:B------:R-:W-:Y:S01]  /*61f0*/  UISETP.GE.U32.AND UP0, UPT, UR40, 0xb, UPT ;  /* 0x0000000b2800788c */ /* 0x000fe2000bf06070 */
[----:B------:R-:W-:Y:S01]  /*6200*/  BSSY B1, `(.L_x_144) ;  /* 0x000006b000017945 */ /* 0x000fe20003800000 */
[----:B------:R-:W-:Y:S01]  /*6210*/  ISETP.GT.U32.AND P1, PT, R7, 0xa, PT ;  /* 0x0000000a0700780c */ /* 0x000fe20003f24070 */
[----:B------:R-:W-:Y:S01]  /*6220*/  IMAD.MOV.U32 R22, RZ, RZ, -0x1 ;  /* 0xffffffffff167424 */ /* 0x000fe200078e00ff */
[----:B------:R-:W-:Y:S01]  /*6230*/  PRMT R10, RZ, 0x7610, R10 ;  /* 0x00007610ff0a7816 */ /* 0x000fe2000000000a */
[----:B------:R-:W-:Y:S01]  /*6240*/  IMAD.MOV.U32 R18, RZ, RZ, -0x1 ;  /* 0xffffffffff127424 */ /* 0x000fe200078e00ff */
[----:B------:R-:W-:Y:S01]  /*6250*/  ISETP.LT.U32.AND P1, PT, R8, 0xb, P1 ;  /* 0x0000000b0800780c */ /* 0x000fe20000f21070 */
[----:B------:R-:W-:Y:S01]  /*6260*/  IMAD.MOV.U32 R19, RZ, RZ, -0x1 ;  /* 0xffffffffff137424 */ /* 0x000fe200078e00ff */
[----:B------:R-:W-:Y:S01]  /*6270*/  PLOP3.LUT P3, PT, PT, PT, UP0, 0x80, 0x0 ;  /* 0x000000000000781c */ /* 0x000fe20003f6f008 */
[----:B------:R-:W0:Y:S01]  /*6280*/  @P4 S2R R5, SR_CgaCtaId ;  /* 0x0000000000054919 */ /* 0x000e220000008800 */
[----:B------:R-:W-:-:S04]  /*6290*/  @P4 MOV R4, 0x400 ;  /* 0x0000040000044802 */ /* 0x000fc80000000f00 */
[----:B0-----:R-:W-:Y:S01]  /*62a0*/  @P4 LEA R6, R5, R4, 0x18 ;  /* 0x0000000405064211 */ /* 0x001fe200078ec0ff */
[----:B------:R-:W-:Y:S01]  /*62b0*/  IMAD.WIDE.U32 R4, R7, -0x45d1745d, RZ ;  /* 0xba2e8ba307047825 */ /* 0x000fe200078e00ff */
[----:B------:R-:W-:Y:S02]  /*62c0*/  SEL R4, RZ, 0x1, !P1 ;  /* 0x00000001ff047807 */ /* 0x000fe40004800000 */
[----:B------:R0:W-:Y:S02]  /*62d0*/  @P4 SYNCS.ARRIVE.TRANS64.A1T0 RZ, [R6+URZ+0xe8], RZ ;  /* 0x0000e8ff06ff49a7 */ /* 0x0001e4000810003f */
[----:B------:R-:W-:Y:S02]  /*62e0*/  LOP3.LUT R3, R3, R4, RZ, 0x3c, !PT ;  /* 0x0000000403037212 */ /* 0x000fe400078e3cff */
[----:B------:R-:W-:Y:S02]  /*62f0*/  PRMT R4, RZ, 0x7610, R4 ;  /* 0x00007610ff047816 */ /* 0x000fe40000000004 */
[----:B0-----:R-:W-:-:S04]  /*6300*/  SHF.R.U32.HI R6, RZ, 0x3, R5 ;  /* 0x00000003ff067819 */ /* 0x001fc80000011605 */
[----:B------:R-:W-:Y:S01]  /*6310*/  @P3 LOP3.LUT R3, R3, 0x1, R6, 0x78, !PT ;  /* 0x0000000103033812 */ /* 0x000fe200078e7806 */
[----:B------:R-:W-:Y:S01]  /*6320*/  IMAD R8, R6, -0xb, R7 ;  /* 0xfffffff506087824 */ /* 0x000fe200078e0207 */
[----:B--2---:R-:W-:-:S04]  /*6330*/  IADD3 R16, P4, R16, R12, RZ ;  /* 0x0000000c10107210 */ /* 0x004fc80007f9e0ff */
[----:B------:R-:W-:Y:S01]  /*6340*/  ISETP.GE.U32.AND P1, PT, R16, UR4, PT ;  /* 0x0000000410007c0c */ /* 0x000fe2000bf26070 */
[----:B------:R-:W-:-:S05]  /*6350*/  IMAD.X R17, R17, 0x1, R0, P4 ;  /* 0x0000000111117824 */ /* 0x000fca00020e0600 */
[----:B------:R-:W-:-:S13]  /*6360*/  ISETP.GE.U32.AND.EX P1, PT, R17, UR5, PT, P1 ;  /* 0x0000000511007c0c */ /* 0x000fda000bf26110 */
[----:B------:R-:W-:Y:S05]  /*6370*/  @P1 BRA `(.L_x_145) ;  /* 0x00000004004c1947 */ /* 0x000fea0003800000 */
[----:B------:R-:W0:Y:S01]  /*6380*/  S2R R13, SR_CTAID.X ;  /* 0x00000000000d7919 */ /* 0x000e220000002500 */
[----:B------:R-:W-:Y:S01]  /*6390*/  ULDC.64 UR4, c[0x0][0x628] ;  /* 0x00018a0000047ab9 */ /* 0x000fe20000000a00 */
[----:B------:R-:W1:Y:S01]  /*63a0*/  LDC R14, c[0x0][0x144] ;  /* 0x00005100ff0e7b82 */ /* 0x000e620000000800 */
[----:B------:R-:W-:Y:S01]  /*63b0*/  ISETP.NE.U32.AND P1, PT, RZ, UR4, PT ;  /* 0x00000004ff007c0c */ /* 0x000fe2000bf25070 */
[----:B------:R-:W2:Y:S01]  /*63c0*/  S2R R12, SR_CTAID.Y ;  /* 0x00000000000c7919 */ /* 0x000ea20000002600 */
[----:B------:R-:W-:Y:S01]  /*63d0*/  ULDC UR7, c[0x0][0x630] ;  /* 0x00018c0000077ab9 */ /* 0x000fe20000000800 */
[----:B------:R-:W-:Y:S01]  /*63e0*/  ULDC UR8, c[0x0][0x150] ;  /* 0x0000540000087ab9 */ /* 0x000fe20000000800 */
[----:B------:R-:W-:Y:S01]  /*63f0*/  ISETP.NE.AND.EX P1, PT, RZ, UR5, PT, P1 ;  /* 0x00000005ff007c0c */ /* 0x000fe2000bf25310 */
[----:B------:R-:W-:Y:S02]  /*6400*/  IMAD.MOV.U32 R4, RZ, RZ, R16 ;  /* 0x000000ffff047224 */ /* 0x000fe400078e0010 */
[----:B------:R-:W-:Y:S01]  /*6410*/  IMAD.MOV.U32 R5, RZ, RZ, R17 ;  /* 0x000000ffff057224 */ /* 0x000fe200078e0011 */
[----:B0-----:R-:W-:-:S09]  /*6420*/  I2FP.F32.U32 R18, R13 ;  /* 0x0000000d00127245 */ /* 0x001fd20000201000 */
[----:B------:R-:W-:Y:S05]  /*6430*/  @!P1 BRA `(.L_x_146) ;  /* 0x0000000000289947 */ /* 0x000fea0003800000 */
[----:B------:R-:W-:Y:S02]  /*6440*/  ULDC UR6, c[0x0][0x634] ;  /* 0x00018d0000067ab9 */ /* 0x000fe40000000800 */
[----:B------:R-:W-:-:S05]  /*6450*/  IADD3 R5, P1, R16, UR6, RZ ;  /* 0x0000000610057c10 */ /* 0x000fca000ff3e0ff */
[----:B------:R-:W-:-:S04]  /*6460*/  IMAD.X R15, RZ, RZ, R17, P1 ;  /* 0x000000ffff0f7224 */ /* 0x000fc800008e0611 */
[----:B------:R-:W-:-:S04]  /*6470*/  IMAD.WIDE.U32 R6, R15, UR4, RZ ;  /* 0x000000040f067c25 */ /* 0x000fc8000f8e00ff */
[----:B------:R-:W-:-:S04]  /*6480*/  IMAD.WIDE.U32 R6, P1, R5, UR5, R6 ;  /* 0x0000000505067c25 */ /* 0x000fc8000f820006 */
[----:B------:R-:W-:-:S04]  /*6490*/  IMAD.WIDE.U32 R4, R5, UR4, RZ ;  /* 0x0000000405047c25 */ /* 0x000fc8000f8e00ff */
[----:B------:R-:W-:Y:S01]  /*64a0*/  IMAD.MOV.U32 R4, RZ, RZ, R7 ;  /* 0x000000ffff047224 */ /* 0x000fe200078e0007 */
[----:B------:R-:W-:Y:S01]  /*64b0*/  IADD3 RZ, P3, R5, R6, RZ ;  /* 0x0000000605ff7210 */ /* 0x000fe20007f7e0ff */
[----:B------:R-:W-:-:S04]  /*64c0*/  IMAD.X R5, RZ, RZ, RZ, P1 ;  /* 0x000000ffff057224 */ /* 0x000fc800008e06ff */
[----:B------:R-:W-:-:S08]  /*64d0*/  IMAD.WIDE.U32.X R4, R15, UR5, R4, P3 ;  /* 0x000000050f047c25 */ /* 0x000fd000098e0404 */
.L_x_146:
[----:B------:R-:W-:Y:S01]  /*64e0*/  FMUL R18, R18, UR8 ;  /* 0x0000000812127c20 */ /* 0x000fe20008400000 */
[--C-:B------:R-:W-:Y:S01]  /*64f0*/  SHF.R.U64 R19, R4, UR7, R5.reuse ;  /* 0x0000000704137c19 */ /* 0x100fe20008001205 */
[----:B------:R-:W-:Y:S01]  /*6500*/  ULDC.64 UR4, c[0x0][0x620] ;  /* 0x0001880000047ab9 */ /* 0x000fe20000000a00 */
[----:B------:R-:W-:Y:S01]  /*6510*/  SHF.R.U32.HI R4, RZ, UR7, R5 ;  /* 0x00000007ff047c19 */ /* 0x000fe20008011605 */
[----:B------:R-:W-:Y:S01]  /*6520*/  ULDC.64 UR6, c[0x0][0x640] ;  /* 0x0001900000067ab9 */ /* 0x000fe20000000a00 */
[----:B------:R-:W-:Y:S01]  /*6530*/  IADD3 R5, P1, RZ, -R19, RZ ;  /* 0x80000013ff057210 */ /* 0x000fe20007f3e0ff */
[----:B------:R-:W0:Y:S01]  /*6540*/  F2I.U32.TRUNC.NTZ R18, R18 ;  /* 0x0000001200127305 */ /* 0x000e22000020f000 */
[----:B------:R-:W3:Y:S03]  /*6550*/  LDC R15, c[0x0][0x148] ;  /* 0x00005200ff0f7b82 */ /* 0x000ee60000000800 */
[----:B------:R-:W-:Y:S01]  /*6560*/  IMAD.X R4, RZ, RZ, ~R4, P1 ;  /* 0x000000ffff047224 */ /* 0x000fe200008e0e04 */
[----:B------:R-:W-:-:S03]  /*6570*/  ISETP.NE.U32.AND P1, PT, RZ, UR6, PT ;  /* 0x00000006ff007c0c */ /* 0x000fc6000bf25070 */
[----:B------:R-:W-:Y:S01]  /*6580*/  IMAD R4, R4, UR4, RZ ;  /* 0x0000000404047c24 */ /* 0x000fe2000f8e02ff */
[----:B------:R-:W-:-:S03]  /*6590*/  ISETP.NE.AND.EX P1, PT, RZ, UR7, PT, P1 ;  /* 0x00000007ff007c0c */ /* 0x000fc6000bf25310 */
[C---:B------:R-:W-:Y:S01]  /*65a0*/  IMAD R7, R5.reuse, UR5, R4 ;  /* 0x0000000505077c24 */ /* 0x040fe2000f8e0204 */
[----:B------:R-:W-:Y:S01]  /*65b0*/  ULDC UR5, c[0x0][0x154] ;  /* 0x0000550000057ab9 */ /* 0x000fe20000000800 */
[----:B------:R-:W-:Y:S01]  /*65c0*/  IMAD.WIDE.U32 R4, R5, UR4, R16 ;  /* 0x0000000405047c25 */ /* 0x000fe2000f8e0010 */
[----:B------:R-:W-:-:S03]  /*65d0*/  ULDC UR4, c[0x0][0x618] ;  /* 0x0001860000047ab9 */ /* 0x000fc60000000800 */
[----:B0-----:R-:W-:Y:S02]  /*65e0*/  IMAD.MOV R6, RZ, RZ, -R18 ;  /* 0x000000ffff067224 */ /* 0x001fe400078e0a12 */
[----:B------:R-:W-:Y:S02]  /*65f0*/  IMAD.IADD R5, R5, 0x1, R7 ;  /* 0x0000000105057824 */ /* 0x000fe400078e0207 */
[----:B-1----:R-:W-:Y:S01]  /*6600*/  IMAD R13, R14, R6, R13 ;  /* 0x000000060e0d7224 */ /* 0x002fe200078e020d */
[----:B--2---:R-:W-:Y:S02]  /*6610*/  I2FP.F32.U32 R6, R12 ;  /* 0x0000000c00067245 */ /* 0x004fe40000201000 */
[--C-:B------:R-:W-:Y:S02]  /*6620*/  SHF.R.U64 R14, R4, UR4, R5.reuse ;  /* 0x00000004040e7c19 */ /* 0x100fe40008001205 */
[----:B------:R-:W-:Y:S01]  /*6630*/  SHF.R.U32.HI R5, RZ, UR4, R5 ;  /* 0x00000004ff057c19 */ /* 0x000fe20008011605 */
[----:B------:R-:W-:Y:S01]  /*6640*/  FMUL R6, R6, UR5 ;  /* 0x0000000506067c20 */ /* 0x000fe20008400000 */
[----:B------:R-:W-:-:S02]  /*6650*/  ULDC UR4, c[0x0][0x608] ;  /* 0x0001820000047ab9 */ /* 0x000fc40000000800 */
[--C-:B------:R-:W-:Y:S01]  /*6660*/  SHF.R.U64 R20, R14, UR4, R5.reuse ;  /* 0x000000040e147c19 */ /* 0x100fe20008001205 */
[----:B------:R0:W1:Y:S01]  /*6670*/  F2I.U32.TRUNC.NTZ R21, R6 ;  /* 0x0000000600157305 */ /* 0x000062000020f000 */
[----:B------:R-:W-:Y:S01]  /*6680*/  SHF.R.U32.HI R5, RZ, UR4, R5 ;  /* 0x00000004ff057c19 */ /* 0x000fe20008011605 */
[----:B------:R-:W-:-:S03]  /*6690*/  ULDC UR4, c[0x0][0x658] ;  /* 0x0001960000047ab9 */ /* 0x000fc60000000800 */
[--C-:B------:R-:W-:Y:S02]  /*66a0*/  SHF.R.U64 R18, R20, UR4, R5.reuse ;  /* 0x0000000414127c19 */ /* 0x100fe40008001205 */
[----:B------:R-:W-:-:S03]  /*66b0*/  SHF.R.U32.HI R25, RZ, UR4, R5 ;  /* 0x00000004ff197c19 */ /* 0x000fc60008011605 */
[----:B------:R-:W-:Y:S02]  /*66c0*/  IMAD.MOV.U32 R4, RZ, RZ, R18 ;  /* 0x000000ffff047224 */ /* 0x000fe400078e0012 */
[----:B------:R-:W-:Y:S01]  /*66d0*/  IMAD.MOV.U32 R5, RZ, RZ, R25 ;  /* 0x000000ffff057224 */ /* 0x000fe200078e0019 */
[----:B0-----:R-:W-:Y:S06]  /*66e0*/  @!P1 BRA `(.L_x_147) ;  /* 0x0000000000289947 */ /* 0x001fec0003800000 */
        /* <DEDUP_REMOVED lines=10> */
.L_x_147:
[----:B------:R-:W-:Y:S01]  /*6790*/  ISETP.NE.AND P1, PT, R2, 0x1, PT ;  /* 0x000000010200780c */ /* 0x000fe20003f25270 */
[----:B------:R-:W-:Y:S01]  /*67a0*/  ULDC UR4, c[0x0][0x648] ;  /* 0x0001920000047ab9 */ /* 0x000fe20000000800 */
[----:B------:R-:W-:Y:S01]  /*67b0*/  LOP3.LUT R20, R20, UR16, RZ, 0xc0, !PT ;  /* 0x0000001014147c12 */ /* 0x000fe2000f8ec0ff */
[----:B-1----:R-:W-:Y:S01]  /*67c0*/  IMAD.MOV R21, RZ, RZ, -R21 ;  /* 0x000000ffff157224 */ /* 0x002fe200078e0a15 */
[----:B------:R-:W-:Y:S01]  /*67d0*/  SHF.R.U64 R5, R4, UR4, R5 ;  /* 0x0000000404057c19 */ /* 0x000fe20008001205 */
[----:B------:R-:W-:Y:S01]  /*67e0*/  ULDC UR4, c[0x0][0x638] ;  /* 0x00018e0000047ab9 */ /* 0x000fe20000000800 */
[----:B------:R-:W-:Y:S01]  /*67f0*/  ULDC UR5, c[0x0][0x610] ;  /* 0x0001840000057ab9 */ /* 0x000fe20000000800 */
[----:B------:R-:W-:Y:S02]  /*6800*/  IMAD.MOV.U32 R4, RZ, RZ, 0x1 ;  /* 0x00000001ff047424 */ /* 0x000fe400078e00ff */
[----:B------:R-:W-:Y:S02]  /*6810*/  IMAD.MOV R7, RZ, RZ, -R5 ;  /* 0x000000ffff077224 */ /* 0x000fe400078e0a05 */
[----:B------:R-:W-:Y:S01]  /*6820*/  IMAD R20, R5, UR17, R20 ;  /* 0x0000001105147c24 */ /* 0x000fe2000f8e0214 */
[----:B------:R-:W-:Y:S01]  /*6830*/  LOP3.LUT R5, R14, UR15, RZ, 0xc0, !PT ;  /* 0x0000000f0e057c12 */ /* 0x000fe2000f8ec0ff */
[----:B---3--:R-:W-:-:S02]  /*6840*/  @P1 IMAD R13, R15, R21, R12 ;  /* 0x000000150f0d1224 */ /* 0x008fc400078e020c */
[----:B------:R-:W-:Y:S01]  /*6850*/  IMAD R18, R7, UR4, R18 ;  /* 0x0000000407127c24 */ /* 0x000fe2000f8e0212 */
[----:B------:R-:W-:Y:S01]  /*6860*/  ULDC UR4, c[0x0][0x600] ;  /* 0x0001800000047ab9 */ /* 0x000fe20000000800 */
[----:B------:R-:W-:Y:S02]  /*6870*/  IMAD R13, R20, UR5, R13 ;  /* 0x00000005140d7c24 */ /* 0x000fe4000f8e020d */
[----:B------:R-:W-:-:S05]  /*6880*/  IMAD R22, R18, UR4, R5 ;  /* 0x0000000412167c24 */ /* 0x000fca000f8e0205 */
[----:B------:R-:W-:Y:S02]  /*6890*/  SEL R18, R22, R13, !P1 ;  /* 0x0000000d16127207 */ /* 0x000fe40004800000 */
[----:B------:R-:W-:-:S07]  /*68a0*/  SEL R22, R13, R22, !P1 ;  /* 0x000000160d167207 */ /* 0x000fce0004800000 */
.L_x_145:
[----:B------:R-:W-:Y:S05]  /*68b0*/  BSYNC B1 ;  /* 0x0000000000017941 */ /* 0x000fea0003800000 */
.L_x_144:
[----:B------:R-:W-:-:S13]  /*68c0*/  LOP3.LUT P1, RZ, R4, 0xff, RZ, 0xc0, !PT ;  /* 0x000000ff04ff7812 */ /* 0x000fda000782c0ff */
[----:B------:R-:W-:Y:S05]  /*68d0*/  @P1 BRA `(.L_x_148) ;  /* 0xfffffff400301947 */ /* 0x000fea000383ffff */
[----:B------:R-:W-:Y:S05]  /*68e0*/  BSYNC B0 ;  /* 0x0000000000007941 */ /* 0x000fea0003800000 */
.L_x_136:
[----:B------:R-:W-:-:S03]  /*68f0*/  UMOV UR4, 0xffffffff ;  /* 0xffffffff00047882 */ /* 0x000fc60000000000 */
[----:B------:R-:W-:Y:S05]  /*6900*/  BRA.DIV UR4, `(.L_x_149) ;  /* 0x0000000a04447947 */ /* 0x000fea000b800000 */
[----:B------:R-:W-:-:S13]  /*6910*/  ELECT P6, URZ, PT ;  /* 0x00000000003f782f */ /* 0x000fda00038c0000 */
.L_x_172:
[----:B------:R-:W-:Y:S04]  /*6920*/  BSSY B0, `(.L_x_150) ;  /* 0x000006a000007945 */ /* 0x000fe80003800000 */
[----:B------:R-:W-:Y:S05]  /*6930*/  @!P6 BRA `(.L_x_151) ;  /* 0x0000000400a0e947 */ /* 0x000fea0003800000 */
[----:B------:R-:W-:-:S04]  /*6940*/  LOP3.LUT R23, R23, 0x2, RZ, 0xfc, !PT ;  /* 0x0000000217177812 */ /* 0x000fc800078efcff */
[----:B------:R-:W-:-:S13]  /*6950*/  ISETP.NE.AND P0, PT, R23, 0x3, PT ;  /* 0x000000031700780c */ /* 0x000fda0003f05270 */
[----:B------:R-:W-:Y:S05]  /*6960*/  @!P0 BRA `(.L_x_152) ;  /* 0x0000000000048947 */ /* 0x000fea0003800000 */
[----:B------:R-:W-:Y:S01]  /*6970*/  BPT.TRAP 0x1 ;  /* 0x000000040000795c */ /* 0x000fe20000300000 */
.L_x_152:
[----:B------:R-:W0:Y:S01]  /*6980*/  S2R R5, SR_CgaCtaId ;  /* 0x0000000000057919 */ /* 0x000e220000008800 */
[----:B------:R-:W-:Y:S02]  /*6990*/  MOV R0, 0x400 ;  /* 0x0000040000007802 */ /* 0x000fe40000000f00 */
[----:B------:R-:W-:Y:S02]  /*69a0*/  SHF.L.U32 R2, R3, 0x1f, RZ ;  /* 0x0000001f03027819 */ /* 0x000fe400000006ff */
[----:B0-----:R-:W-:-:S05]  /*69b0*/  LEA R5, R5, R0, 0x18 ;  /* 0x0000000005057211 */ /* 0x001fca00078ec0ff */
[----:B------:R-:W-:-:S04]  /*69c0*/  VIADD R5, R5, 0x58 ;  /* 0x0000005805057836 */ /* 0x000fc80000000000 */
[C---:B------:R-:W-:Y:S02]  /*69d0*/  IMAD R7, R8.reuse, 0x8, R5 ;  /* 0x0000000808077824 */ /* 0x040fe400078e0205 */
[----:B------:R-:W-:Y:S02]  /*69e0*/  VIADD R8, R8, 0x1 ;  /* 0x0000000108087836 */ /* 0x000fe40000000000 */
[----:B------:R-:W0:Y:S03]  /*69f0*/  SYNCS.PHASECHK.TRANS64.TRYWAIT P0, [R7+URZ], R2 ;  /* 0x00000002070075a7 */ /* 0x000e26000800017f */
[----:B------:R-:W-:-:S04]  /*6a00*/  ISETP.NE.AND P1, PT, R8, 0xb, PT ;  /* 0x0000000b0800780c */ /* 0x000fc80003f25270 */
[----:B------:R-:W-:Y:S02]  /*6a10*/  SEL R0, RZ, 0x1, P1 ;  /* 0x00000001ff007807 */ /* 0x000fe40000800000 */
[----:B------:R-:W-:Y:S02]  /*6a20*/  SEL R8, R8, RZ, P1 ;  /* 0x000000ff08087207 */ /* 0x000fe40000800000 */
[----:B------:R-:W-:-:S03]  /*6a30*/  LOP3.LUT R9, R3, R0, RZ, 0x3c, !PT ;  /* 0x0000000003097212 */ /* 0x000fc600078e3cff */
[----:B------:R-:W-:Y:S01]  /*6a40*/  IMAD R6, R8, 0x8, R5 ;  /* 0x0000000808067824 */ /* 0x000fe200078e0205 */
[----:B------:R-:W-:Y:S01]  /*6a50*/  SHF.L.U32 R3, R9, 0x1f, RZ ;  /* 0x0000001f09037819 */ /* 0x000fe200000006ff */
[----:B0-----:R-:W-:Y:S06]  /*6a60*/  @!P0 BRA `(.L_x_153) ;  /* 0x00000008000c8947 */ /* 0x001fec0003800000 */
.L_x_173:
[----:B------:R-:W1:Y:S01]  /*6a70*/  SYNCS.PHASECHK.TRANS64.TRYWAIT P0, [R6+URZ], R3 ;  /* 0x00000003060075a7 */ /* 0x000e62000800017f */
[----:B------:R-:W-:-:S05]  /*6a80*/  VIADD R0, R8, 0x1 ;  /* 0x0000000108007836 */ /* 0x000fca0000000000 */
[----:B------:R-:W-:-:S04]  /*6a90*/  ISETP.NE.AND P1, PT, R0, 0xb, PT ;  /* 0x0000000b0000780c */ /* 0x000fc80003f25270 */
[----:B0-----:R-:W-:Y:S02]  /*6aa0*/  SEL R2, RZ, 0x1, P1 ;  /* 0x00000001ff027807 */ /* 0x001fe40000800000 */
[----:B------:R-:W-:Y:S02]  /*6ab0*/  SEL R0, R0, RZ, P1 ;  /* 0x000000ff00007207 */ /* 0x000fe40000800000 */
[----:B------:R-:W-:-:S03]  /*6ac0*/  LOP3.LUT R9, R9, R2, RZ, 0x3c, !PT ;  /* 0x0000000209097212 */ /* 0x000fc600078e3cff */
[----:B------:R-:W-:Y:S01]  /*6ad0*/  IMAD R7, R0, 0x8, R5 ;  /* 0x0000000800077824 */ /* 0x000fe200078e0205 */
[----:B------:R-:W-:Y:S01]  /*6ae0*/  SHF.L.U32 R4, R9, 0x1f, RZ ;  /* 0x0000001f09047819 */ /* 0x000fe200000006ff */
[----:B-1----:R-:W-:Y:S06]  /*6af0*/  @!P0 BRA `(.L_x_154) ;  /* 0x0000000400fc8947 */ /* 0x002fec0003800000 */
.L_x_174:
[----:B------:R-:W1:Y:S01]  /*6b00*/  SYNCS.PHASECHK.TRANS64.TRYWAIT P0, [R7+URZ], R4 ;  /* 0x00000004070075a7 */ /* 0x000e62000800017f */
[----:B------:R-:W-:-:S05]  /*6b10*/  VIADD R0, R0, 0x1 ;  /* 0x0000000100007836 */ /* 0x000fca0000000000 */
[----:B------:R-:W-:-:S04]  /*6b20*/  ISETP.NE.AND P1, PT, R0, 0xb, PT ;  /* 0x0000000b0000780c */ /* 0x000fc80003f25270 */
[----:B------:R-:W-:Y:S02]  /*6b30*/  SEL R2, RZ, 0x1, P1 ;  /* 0x00000001ff027807 */ /* 0x000fe40000800000 */
[----:B------:R-:W-:Y:S02]  /*6b40*/  SEL R0, R0, RZ, P1 ;  /* 0x000000ff00007207 */ /* 0x000fe40000800000 */
[----:B------:R-:W-:-:S03]  /*6b50*/  LOP3.LUT R9, R9, R2, RZ, 0x3c, !PT ;  /* 0x0000000209097212 */ /* 0x000fc600078e3cff */
[----:B0-----:R-:W-:Y:S01]  /*6b60*/  IMAD R6, R0, 0x8, R5 ;  /* 0x0000000800067824 */ /* 0x001fe200078e0205 */
[----:B------:R-:W-:Y:S01]  /*6b70*/  SHF.L.U32 R3, R9, 0x1f, RZ ;  /* 0x0000001f09037819 */ /* 0x000fe200000006ff */
[----:B-1----:R-:W-:Y:S06]  /*6b80*/  @!P0 BRA `(.L_x_155) ;  /* 0x0000000400ec8947 */ /* 0x002fec0003800000 */
.L_x_175:
        /* <DEDUP_REMOVED lines=9> */
.L_x_176:
        /* <DEDUP_REMOVED lines=9> */
.L_x_177:
        /* <DEDUP_REMOVED lines=9> */
.L_x_178:
        /* <DEDUP_REMOVED lines=9> */
.L_x_179:
        /* <DEDUP_REMOVED lines=9> */
.L_x_180:
        /* <DEDUP_REMOVED lines=9> */
.L_x_181:
[----:B------:R-:W1:Y:S01]  /*6ef0*/  SYNCS.PHASECHK.TRANS64.TRYWAIT P0, [R6+URZ], R3 ;  /* 0x00000003060075a7 */ /* 0x000e62000800017f */
[----:B------:R-:W-:-:S05]  /*6f00*/  VIADD R0, R0, 0x1 ;  /* 0x0000000100007836 */ /* 0x000fca0000000000 */
[----:B------:R-:W-:-:S04]  /*6f10*/  ISETP.NE.AND P1, PT, R0, 0xb, PT ;  /* 0x0000000b0000780c */ /* 0x000fc80003f25270 */
[----:B------:R-:W-:Y:S02]  /*6f20*/  SEL R2, RZ, 0x1, P1 ;  /* 0x00000001ff027807 */ /* 0x000fe40000800000 */
[----:B------:R-:W-:Y:S02]  /*6f30*/  SEL R0, R0, RZ, P1 ;  /* 0x000000ff00007207 */ /* 0x000fe40000800000 */
[----:B------:R-:W-:Y:S01]  /*6f40*/  LOP3.LUT R2, R9, R2, RZ, 0x3c, !PT ;  /* 0x0000000209027212 */ /* 0x000fe200078e3cff */
[----:B-1----:R-:W-:Y:S06]  /*6f50*/  @!P0 BRA `(.L_x_162) ;  /* 0x0000000400848947 */ /* 0x002fec0003800000 */
.L_x_182:
[----:B------:R-:W-:Y:S01]  /*6f60*/  IMAD R5, R0, 0x8, R5 ;  /* 0x0000000800057824 */ /* 0x000fe200078e0205 */
[----:B------:R-:W-:-:S07]  /*6f70*/  SHF.L.U32 R0, R2, 0x1f, RZ ;  /* 0x0000001f02007819 */ /* 0x000fce00000006ff */
.L_x_163:
[----:B--2---:R2:W3:Y:S02]  /*6f80*/  SYNCS.PHASECHK.TRANS64.TRYWAIT P0, [R5+URZ], R0 ;  /* 0x00000000050075a7 */ /* 0x0044e4000800017f */
[----:B---3--:R-:W-:Y:S05]  /*6f90*/  @!P0 NANOSLEEP.SYNCS 0x989680 ;  /* 0x009896800000895d */ /* 0x008fea0003900000 */
[----:B------:R-:W3:Y:S02]  /*6fa0*/  @!P0 SYNCS.PHASECHK.TRANS64 P0, [R5+URZ], R0 ;  /* 0x00000000050085a7 */ /* 0x000ee4000800007f */
[----:B---3--:R-:W-:Y:S05]  /*6fb0*/  @!P0 BRA `(.L_x_163) ;  /* 0xfffffffc00f08947 */ /* 0x008fea000383ffff */
.L_x_151:
[----:B------:R-:W-:Y:S05]  /*6fc0*/  BSYNC B0 ;  /* 0x0000000000007941 */ /* 0x000fea0003800000 */
.L_x_150:
[----:B------:R-:W-:Y:S05]  /*6fd0*/  EXIT ;  /* 0x000000000000794d */ /* 0x000fea0003800000 */
.L_x_20:
[----:B0-----:R-:W-:-:S04]  /*6fe0*/  IMAD.U32 R3, RZ, RZ, UR43 ;  /* 0x0000002bff037e24 */ /* 0x001fc8000f8e00ff */
[----:B------:R0:W1:Y:S03]  /*6ff0*/  SYNCS.PHASECHK.TRANS64.TRYWAIT P0, [R3+URZ+-0x8], R0 ;  /* 0xfffff800030075a7 */ /* 0x000066000800017f */
[----:B-1----:R-:W-:Y:S05]  /*7000*/  @!P0 NANOSLEEP.SYNCS 0x989680 ;  /* 0x009896800000895d */ /* 0x002fea0003900000 */
[----:B------:R-:W1:Y:S02]  /*7010*/  @!P0 SYNCS.PHASECHK.TRANS64 P0, [R3+URZ+-0x8], R0 ;  /* 0xfffff800030085a7 */ /* 0x000e64000800007f */
[----:B-1----:R-:W-:Y:S05]  /*7020*/  @!P0 BRA `(.L_x_20) ;  /* 0xfffffffc00ec8947 */ /* 0x002fea000383ffff */
[----:B------:R-:W-:Y:S05]  /*7030*/  BRA `(.L_x_164) ;  /* 0xffffffa800407947 */ /* 0x000fea000383ffff */
.L_x_25:
[----:B-1----:R1:W2:Y:S02]  /*7040*/  SYNCS.PHASECHK.TRANS64.TRYWAIT P1, [R3+URZ], R0 ;  /* 0x00000000030075a7 */ /* 0x0022a4000802017f */
[----:B--2---:R-:W-:Y:S05]  /*7050*/  @!P1 NANOSLEEP.SYNCS 0x989680 ;  /* 0x009896800000995d */ /* 0x004fea0003900000 */
[----:B------:R-:W2:Y:S02]  /*7060*/  @!P1 SYNCS.PHASECHK.TRANS64 P1, [R3+URZ], R0 ;  /* 0x00000000030095a7 */ /* 0x000ea4000802007f */
[----:B--2---:R-:W-:Y:S05]  /*7070*/  @!P1 BRA `(.L_x_25) ;  /* 0xfffffffc00f09947 */ /* 0x004fea000383ffff */
[----:B------:R-:W-:Y:S05]  /*7080*/  BRA `(.L_x_24) ;  /* 0xffffffa800ac7947 */ /* 0x000fea000383ffff */
.L_x_30:
[----:B-1----:R-:W-:-:S04]  /*7090*/  IMAD.U32 R5, RZ, RZ, UR4 ;  /* 0x00000004ff057e24 */ /* 0x002fc8000f8e00ff */
[----:B------:R1:W2:Y:S03]  /*70a0*/  SYNCS.PHASECHK.TRANS64.TRYWAIT P1, [R5+URZ], R4 ;  /* 0x00000004050075a7 */ /* 0x0002a6000802017f */
[----:B--2---:R-:W-:Y:S05]  /*70b0*/  @!P1 NANOSLEEP.SYNCS 0x989680 ;  /* 0x009896800000995d */ /* 0x004fea0003900000 */
[----:B------:R-:W2:Y:S02]  /*70c0*/  @!P1 SYNCS.PHASECHK.TRANS64 P1, [R5+URZ], R4 ;  /* 0x00000004050095a7 */ /* 0x000ea4000802007f */
[----:B--2---:R-:W-:Y:S05]  /*70d0*/  @!P1 BRA `(.L_x_30) ;  /* 0xfffffffc00ec9947 */ /* 0x004fea000383ffff */
[----:B------:R-:W-:Y:S05]  /*70e0*/  BRA `(.L_x_29) ;  /* 0xffffffac00647947 */ /* 0x000fea000383ffff */
.L_x_36:
[----:B0-----:R-:W-:-:S04]  /*70f0*/  IMAD.U32 R3, RZ, RZ, UR43 ;  /* 0x0000002bff037e24 */ /* 0x001fc8000f8e00ff */
[----:B------:R0:W1:Y:S03]  /*7100*/  SYNCS.PHASECHK.TRANS64.TRYWAIT P0, [R3+URZ+0x8], R0 ;  /* 0x00000800030075a7 */ /* 0x000066000800017f */
[----:B-1----:R-:W-:Y:S05]  /*7110*/  @!P0 NANOSLEEP.SYNCS 0x989680 ;  /* 0x009896800000895d */ /* 0x002fea0003900000 */
[----:B------:R-:W1:Y:S02]  /*7120*/  @!P0 SYNCS.PHASECHK.TRANS64 P0, [R3+URZ+0x8], R0 ;  /* 0x00000800030085a7 */ /* 0x000e64000800007f */
[----:B-1----:R-:W-:Y:S05]  /*7130*/  @!P0 BRA `(.L_x_36) ;  /* 0xfffffffc00ec8947 */ /* 0x002fea000383ffff */
[----:B------:R-:W-:Y:S05]  /*7140*/  BRA `(.L_x_165) ;  /* 0xffffffb000a47947 */ /* 0x000fea000383ffff */
.L_x_137:
[----:B------:R-:W-:Y:S01]  /*7150*/  BSSY B1, `(.L_x_166) ;  /* 0x0000006000017945 */ /* 0x000fe20003800000 */
[----:B------:R-:W-:-:S07]  /*7160*/  IMAD.MOV.U32 R15, RZ, RZ, -0x1 ;  /* 0xffffffffff0f7424 */ /* 0x000fce00078e00ff */
[----:B-----5:R-:W-:Y:S05]  /*7170*/  WARPSYNC.COLLECTIVE R15, `(.L_x_167) ;  /* 0x000000000f0c7348 */ /* 0x020fea0003c00000 */
[----:B------:R-:W-:Y:S02]  /*7180*/  ELECT P6, UR62, PT ;  /* 0x00000000003e782f */ /* 0x000fe400038c0000 */
[----:B------:R-:W-:Y:S01]  /*7190*/  MOV R14, UR62 ;  /* 0x0000003e000e7c02 */ /* 0x000fe20008000f00 */
[----:B-----5:R-:W-:Y:S10]  /*71a0*/  ENDCOLLECTIVE ;  /* 0x000000000000791b */ /* 0x020ff40003800000 */
.L_x_167:
[----:B------:R-:W-:Y:S05]  /*71b0*/  BSYNC B1 ;  /* 0x0000000000017941 */ /* 0x000fea0003800000 */
.L_x_166:
[----:B------:R-:W-:Y:S05]  /*71c0*/  BRA `(.L_x_168) ;  /* 0xffffffec00007947 */ /* 0x000fea000383ffff */
.L_x_140:
[----:B0-----:R0:W1:Y:S02]  /*71d0*/  SYNCS.PHASECHK.TRANS64.TRYWAIT P1, [R12+URZ+0x58], R5 ;  /* 0x000058050c0075a7 */ /* 0x001064000802017f */
[----:B-1----:R-:W-:Y:S05]  /*71e0*/  @!P1 NANOSLEEP.SYNCS 0x989680 ;  /* 0x009896800000995d */ /* 0x002fea0003900000 */
[----:B------:R-:W1:Y:S02]  /*71f0*/  @!P1 SYNCS.PHASECHK.TRANS64 P1, [R12+URZ+0x58], R5 ;  /* 0x000058050c0095a7 */ /* 0x000e64000802007f */
[----:B-1----:R-:W-:Y:S05]  /*7200*/  @!P1 BRA `(.L_x_140) ;  /* 0xfffffffc00f09947 */ /* 0x002fea000383ffff */
[----:B------:R-:W-:Y:S05]  /*7210*/  BRA `(.L_x_169) ;  /* 0xffffffec00387947 */ /* 0x000fea000383ffff */
.L_x_149:
[----:B------:R-:W-:Y:S01]  /*7220*/  BSSY B0, `(.L_x_170) ;  /* 0x0000006000007945 */ /* 0x000fe20003800000 */
[----:B------:R-:W-:-:S07]  /*7230*/  IMAD.MOV.U32 R15, RZ, RZ, -0x1 ;  /* 0xffffffffff0f7424 */ /* 0x000fce00078e00ff */
[----:B-----5:R-:W-:Y:S05]  /*7240*/  WARPSYNC.COLLECTIVE R15, `(.L_x_171) ;  /* 0x000000000f0c7348 */ /* 0x020fea0003c00000 */
[----:B------:R-:W-:Y:S02]  /*7250*/  ELECT P6, UR62, PT ;  /* 0x00000000003e782f */ /* 0x000fe400038c0000 */
[----:B------:R-:W-:Y:S01]  /*7260*/  MOV R14, UR62 ;  /* 0x0000003e000e7c02 */ /* 0x000fe20008000f00 */
[----:B-----5:R-:W-:Y:S10]  /*7270*/  ENDCOLLECTIVE ;  /* 0x000000000000791b */ /* 0x020ff40003800000 */
.L_x_171:
[----:B------:R-:W-:Y:S05]  /*7280*/  BSYNC B0 ;  /* 0x0000000000007941 */ /* 0x000fea0003800000 */
.L_x_170:
[----:B------:R-:W-:Y:S05]  /*7290*/  BRA `(.L_x_172) ;  /* 0xfffffff400a07947 */ /* 0x000fea000383ffff */
.L_x_153:
[----:B0-----:R0:W1:Y:S02]  /*72a0*/  SYNCS.PHASECHK.TRANS64.TRYWAIT P0, [R7+URZ], R2 ;  /* 0x00000002070075a7 */ /* 0x001064000800017f */
[----:B-1----:R-:W-:Y:S05]  /*72b0*/  @!P0 NANOSLEEP.SYNCS 0x989680 ;  /* 0x009896800000895d */ /* 0x002fea0003900000 */
[----:B------:R-:W1:Y:S02]  /*72c0*/  @!P0 SYNCS.PHASECHK.TRANS64 P0, [R7+URZ], R2 ;  /* 0x00000002070085a7 */ /* 0x000e64000800007f */
[----:B-1----:R-:W-:Y:S05]  /*72d0*/  @!P0 BRA `(.L_x_153) ;  /* 0xfffffffc00f08947 */ /* 0x002fea000383ffff */
[----:B------:R-:W-:Y:S05]  /*72e0*/  BRA `(.L_x_173) ;  /* 0xfffffff400e07947 */ /* 0x000fea000383ffff */
.L_x_154:
[----:B0-----:R0:W1:Y:S02]  /*72f0*/  SYNCS.PHASECHK.TRANS64.TRYWAIT P0, [R6+URZ], R3 ;  /* 0x00000003060075a7 */ /* 0x001064000800017f */
[----:B-1----:R-:W-:Y:S05]  /*7300*/  @!P0 NANOSLEEP.SYNCS 0x989680 ;  /* 0x009896800000895d */ /* 0x002fea0003900000 */
[----:B------:R-:W1:Y:S02]  /*7310*/  @!P0 SYNCS.PHASECHK.TRANS64 P0, [R6+URZ], R3 ;  /* 0x00000003060085a7 */ /* 0x000e64000800007f */
[----:B-1----:R-:W-:Y:S05]  /*7320*/  @!P0 BRA `(.L_x_154) ;  /* 0xfffffffc00f08947 */ /* 0x002fea000383ffff */
[----:B------:R-:W-:Y:S05]  /*7330*/  BRA `(.L_x_174) ;  /* 0xfffffff400f07947 */ /* 0x000fea000383ffff */
.L_x_155:
[----:B0-----:R0:W1:Y:S02]  /*7340*/  SYNCS.PHASECHK.TRANS64.TRYWAIT P0, [R7+URZ], R4 ;  /* 0x00000004070075a7 */ /* 0x001064000800017f */
[----:B-1----:R-:W-:Y:S05]  /*7350*/  @!P0 NANOSLEEP.SYNCS 0x989680 ;  /* 0x009896800000895d */ /* 0x002fea0003900000 */
[----:B------:R-:W1:Y:S02]  /*7360*/  @!P0 SYNCS.PHASECHK.TRANS64 P0, [R7+URZ], R4 ;  /* 0x00000004070085a7 */ /* 0x000e64000800007f */
[----:B-1----:R-:W-:Y:S05]  /*7370*/  @!P0 BRA `(.L_x_155) ;  /* 0xfffffffc00f08947 */ /* 0x002fea000383ffff */
[----:B------:R-:W-:Y:S05]  /*7380*/  BRA `(.L_x_175) ;  /* 0xfffffff800007947 */ /* 0x000fea000383ffff */
.L_x_156:
[----:B0-----:R0:W1:Y:S02]  /*7390*/  SYNCS.PHASECHK.TRANS64.TRYWAIT P0, [R6+URZ], R3 ;  /* 0x00000003060075a7 */ /* 0x001064000800017f */
[----:B-1----:R-:W-:Y:S05]  /*73a0*/  @!P0 NANOSLEEP.SYNCS 0x989680 ;  /* 0x009896800000895d */ /* 0x002fea0003900000 */
[----:B------:R-:W1:Y:S02]  /*73b0*/  @!P0 SYNCS.PHASECHK.TRANS64 P0, [R6+URZ], R3 ;  /* 0x00000003060085a7 */ /* 0x000e64000800007f */
[----:B-1----:R-:W-:Y:S05]  /*73c0*/  @!P0 BRA `(.L_x_156) ;  /* 0xfffffffc00f08947 */ /* 0x002fea000383ffff */
[----:B------:R-:W-:Y:S05]  /*73d0*/  BRA `(.L_x_176) ;  /* 0xfffffff800107947 */ /* 0x000fea000383ffff */
.L_x_157:
[----:B0-----:R0:W1:Y:S02]  /*73e0*/  SYNCS.PHASECHK.TRANS64.TRYWAIT P0, [R7+URZ], R4 ;  /* 0x00000004070075a7 */ /* 0x001064000800017f */
[----:B-1----:R-:W-:Y:S05]  /*73f0*/  @!P0 NANOSLEEP.SYNCS 0x989680 ;  /* 0x009896800000895d */ /* 0x002fea0003900000 */
[----:B------:R-:W1:Y:S02]  /*7400*/  @!P0 SYNCS.PHASECHK.TRANS64 P0, [R7+URZ], R4 ;  /* 0x00000004070085a7 */ /* 0x000e64000800007f */
[----:B-1----:R-:W-:Y:S05]  /*7410*/  @!P0 BRA `(.L_x_157) ;  /* 0xfffffffc00f08947 */ /* 0x002fea000383ffff */
[----:B------:R-:W-:Y:S05]  /*7420*/  BRA `(.L_x_177) ;  /* 0xfffffff800207947 */ /* 0x000fea000383ffff */
.L_x_158:
[----:B0-----:R0:W1:Y:S02]  /*7430*/  SYNCS.PHASECHK.TRANS64.TRYWAIT P0, [R6+URZ], R3 ;  /* 0x00000003060075a7 */ /* 0x001064000800017f */
[----:B-1----:R-:W-:Y:S05]  /*7440*/  @!P0 NANOSLEEP.SYNCS 0x989680 ;  /* 0x009896800000895d */ /* 0x002fea0003900000 */
[----:B------:R-:W1:Y:S02]  /*7450*/  @!P0 SYNCS.PHASECHK.TRANS64 P0, [R6+URZ], R3 ;  /* 0x00000003060085a7 */ /* 0x000e64000800007f */
[----:B-1----:R-:W-:Y:S05]  /*7460*/  @!P0 BRA `(.L_x_158) ;  /* 0xfffffffc00f08947 */ /* 0x002fea000383ffff */
[----:B------:R-:W-:Y:S05]  /*7470*/  BRA `(.L_x_178) ;  /* 0xfffffff800307947 */ /* 0x000fea000383ffff */
.L_x_159:
[----:B0-----:R0:W1:Y:S02]  /*7480*/  SYNCS.PHASECHK.TRANS64.TRYWAIT P0, [R7+URZ], R4 ;  /* 0x00000004070075a7 */ /* 0x001064000800017f */
[----:B-1----:R-:W-:Y:S05]  /*7490*/  @!P0 NANOSLEEP.SYNCS 0x989680 ;  /* 0x009896800000895d */ /* 0x002fea0003900000 */
[----:B------:R-:W1:Y:S02]  /*74a0*/  @!P0 SYNCS.PHASECHK.TRANS64 P0, [R7+URZ], R4 ;  /* 0x00000004070085a7 */ /* 0x000e64000800007f */
[----:B-1----:R-:W-:Y:S05]  /*74b0*/  @!P0 BRA `(.L_x_159) ;  /* 0xfffffffc00f08947 */ /* 0x002fea000383ffff */
[----:B------:R-:W-:Y:S05]  /*74c0*/  BRA `(.L_x_179) ;  /* 0xfffffff800407947 */ /* 0x000fea000383ffff */
.L_x_160:
[----:B0-----:R0:W1:Y:S02]  /*74d0*/  SYNCS.PHASECHK.TRANS64.TRYWAIT P0, [R6+URZ], R3 ;  /* 0x00000003060075a7 */ /* 0x001064000800017f */
[----:B-1----:R-:W-:Y:S05]  /*74e0*/  @!P0 NANOSLEEP.SYNCS 0x989680 ;  /* 0x009896800000895d */ /* 0x002fea0003900000 */
[----:B------:R-:W1:Y:S02]  /*74f0*/  @!P0 SYNCS.PHASECHK.TRANS64 P0, [R6+URZ], R3 ;  /* 0x00000003060085a7 */ /* 0x000e64000800007f */
[----:B-1----:R-:W-:Y:S05]  /*7500*/  @!P0 BRA `(.L_x_160) ;  /* 0xfffffffc00f08947 */ /* 0x002fea000383ffff */
[----:B------:R-:W-:Y:S05]  /*7510*/  BRA `(.L_x_180) ;  /* 0xfffffff800507947 */ /* 0x000fea000383ffff */
.L_x_161:
[----:B0-----:R0:W1:Y:S02]  /*7520*/  SYNCS.PHASECHK.TRANS64.TRYWAIT P0, [R7+URZ], R4 ;  /* 0x00000004070075a7 */ /* 0x001064000800017f */
[----:B-1----:R-:W-:Y:S05]  /*7530*/  @!P0 NANOSLEEP.SYNCS 0x989680 ;  /* 0x009896800000895d */ /* 0x002fea0003900000 */
[----:B------:R-:W1:Y:S02]  /*7540*/  @!P0 SYNCS.PHASECHK.TRANS64 P0, [R7+URZ], R4 ;  /* 0x00000004070085a7 */ /* 0x000e64000800007f */
[----:B-1----:R-:W-:Y:S05]  /*7550*/  @!P0 BRA `(.L_x_161) ;  /* 0xfffffffc00f08947 */ /* 0x002fea000383ffff */
[----:B------:R-:W-:Y:S05]  /*7560*/  BRA `(.L_x_181) ;  /* 0xfffffff800607947 */ /* 0x000fea000383ffff */
.L_x_162:
[----:B-1----:R1:W2:Y:S02]  /*7570*/  SYNCS.PHASECHK.TRANS64.TRYWAIT P0, [R6+URZ], R3 ;  /* 0x00000003060075a7 */ /* 0x0022a4000800017f */
[----:B--2---:R-:W-:Y:S05]  /*7580*/  @!P0 NANOSLEEP.SYNCS 0x989680 ;  /* 0x009896800000895d */ /* 0x004fea0003900000 */
[----:B------:R-:W2:Y:S02]  /*7590*/  @!P0 SYNCS.PHASECHK.TRANS64 P0, [R6+URZ], R3 ;  /* 0x00000003060085a7 */ /* 0x000ea4000800007f */
[----:B--2---:R-:W-:Y:S05]  /*75a0*/  @!P0 BRA `(.L_x_162) ;  /* 0xfffffffc00f08947 */ /* 0x004fea000383ffff */
[----:B------:R-:W-:Y:S05]  /*75b0*/  BRA `(.L_x_182) ;  /* 0xfffffff800687947 */ /* 0x000fea000383ffff */
.L_x_183:
[----:B------:R-:W-:-:S00]  /*75c0*/  BRA `(.L_x_183) ;  /* 0xfffffffc00fc7947 */ /* 0x000fc0000383ffff */
[----:B------:R-:W-:-:S00]  /*75d0*/  NOP ;  /* 0x0000000000007918 */ /* 0x000fc00000000000 */
        /* <DEDUP_REMOVED lines=10> */
.L_x_184:


//--------------------- .nv.global.init           --------------------------
	.section	.nv.global.init,"aw",@progbits
.nv.global.init:
	.type		$str$22,@object
	.size		$str$22,($str$23 - $str$22)
$str$22:
        /*0000*/ 	.byte	0x6b, 0x5f, 0x74, 0x69, 0x6c, 0x65, 0x5f, 0x63, 0x6f, 0x75, 0x6e, 0x74, 0x20, 0x3e, 0x3d, 0x20
        /*0010*/ 	.byte	0x31, 0x00
	.type		$str$23,@object
	.size		$str$23,(__unnamed_1 - $str$23)
$str$23:
        /*0012*/ 	.byte	0x2f, 0x74, 0x6d, 0x70, 0x2f, 0x63, 0x75, 0x74, 0x6c, 0x61, 0x73, 0x73, 0x5f, 0x73, 0x77, 0x65
        /*0022*/ 	.byte	0x65, 0x70, 0x5f, 0x73, 0x72, 0x63, 0x2f, 0x69, 0x6e, 0x63, 0x6c, 0x75, 0x64, 0x65, 0x2f, 0x63
        /*0032*/ 	.byte	0x75, 0x74, 0x6c, 0x61, 0x73, 0x73, 0x2f, 0x67, 0x65, 0x6d, 0x6d, 0x2f, 0x63, 0x6f, 0x6c, 0x6c
        /*0042*/ 	.byte	0x65, 0x63, 0x74, 0x69, 0x76, 0x65, 0x2f, 0x73, 0x6d, 0x39, 0x30, 0x5f, 0x6d, 0x6d, 0x61, 0x5f
        /*0052*/ 	.byte	0x74, 0x6d, 0x61, 0x5f, 0x67, 0x6d, 0x6d, 0x61, 0x5f, 0x73, 0x73, 0x5f, 0x77, 0x61, 0x72, 0x70
        /*0062*/ 	.byte	0x73, 0x70, 0x65, 0x63, 0x69, 0x61, 0x6c, 0x69, 0x7a, 0x65, 0x64, 0x2e, 0x68, 0x70, 0x70, 0x00
	.type		__unnamed_1,@object
	.size		__unnamed_1,(.L_0 - __unnamed_1)
__unnamed_1:
        /*0072*/ 	.byte	0x76, 0x6f, 0x69, 0x64, 0x20, 0x63, 0x75, 0x74, 0x6c, 0x61, 0x73, 0x73, 0x3a, 0x3a, 0x67, 0x65
        /* <DEDUP_REMOVED lines=180> */
.L_0:


//--------------------- .nv.shared._ZN7cutlass13device_kernelINS_4gemm6kernel13GemmUniversalIN4cute5tupleIJiiiiEEENS1_10collective13CollectiveMmaINS1_34MainloopSm90TmaGmmaWarpSpecializedILi11ENS5_IJNS4_1CILi2EEENSA_ILi1EEESC_EEENS1_32KernelTmaWarpSpecializedPingpongEEENS5_IJNSA_ILi64EEENSA_ILi96EEESG_EEENS_6half_tENS5_IJlSC_lEEESJ_SK_NS4_8TiledMMAINS4_8MMA_AtomIJNS4_4SM904GMMA25MMA_64x96x16_F32F16F16_SSILNSO_5MajorE0ELSQ_0ELNSO_7ScaleInE1ELSR_1EEEEEENS4_6LayoutINS5_IJSC_SC_SC_EEENS5_IJNSA_ILi0EEESW_SW_EEEEENS5_IJNS4_10UnderscoreESZ_SZ_EEEEENS4_13SM90_TMA_LOADENS4_14ComposedLayoutINS4_7SwizzleILi3ELi4ELi3EEENS4_18smem_ptr_flag_bitsILi16EEENSU_INS5_IJNSA_ILi8EEESG_EEENS5_IJSG_SC_EEEEEEEvNS4_8identityENS4_23SM90_TMA_LOAD_MULTICASTES1C_vS1D_EENS_8epilogue10collective6detail29Sm90TmaWarpSpecializedAdapterINS1H_15DefaultEpilogueISJ_SK_SK_NS1G_6thread17LinearCombinationISJ_Li1EffLNS1L_9ScaleType4KindE0ELNS_15FloatRoundStyleE2ESJ_EENS1_15EpilogueDefaultEEEEEvvEEEEvNT_6ParamsE --------------------------
	.section	.nv.shared._ZN7cutlass13device_kernelINS_4gemm6kernel13GemmUniversalIN4cute5tupleIJiiiiEEENS1_10collective13CollectiveMmaINS1_34MainloopSm90TmaGmmaWarpSpecializedILi11ENS5_IJNS4_1CILi2EEENSA_ILi1EEESC_EEENS1_32KernelTmaWarpSpecializedPingpongEEENS5_IJNSA_ILi64EEENSA_ILi96EEESG_EEENS_6half_tENS5_IJlSC_lEEESJ_SK_NS4_8TiledMMAINS4_8MMA_AtomIJNS4_4SM904GMMA25MMA_64x96x16_F32F16F16_SSILNSO_5MajorE0ELSQ_0ELNSO_7ScaleInE1ELSR_1EEEEEENS4_6LayoutINS5_IJSC_SC_SC_EEENS5_IJNSA_ILi0EEESW_SW_EEEEENS5_IJNS4_10UnderscoreESZ_SZ_EEEEENS4_13SM90_TMA_LOADENS4_14ComposedLayoutINS4_7SwizzleILi3ELi4ELi3EEENS4_18smem_ptr_flag_bitsILi16EEENSU_INS5_IJNSA_ILi8EEESG_EEENS5_IJSG_SC_EEEEEEEvNS4_8identityENS4_23SM90_TMA_LOAD_MULTICASTES1C_vS1D_EENS_8epilogue10collective6detail29Sm90TmaWarpSpecializedAdapterINS1H_15DefaultEpilogueISJ_SK_SK_NS1G_6thread17LinearCombinationISJ_Li1EffLNS1L_9ScaleType4KindE0ELNS_15FloatRoundStyleE2ESJ_EENS1_15EpilogueDefaultEEEEEvvEEEEvNT_6ParamsE,"aw",@nobits
	.sectionflags	@""
	.align	16
	.zero		1024


//--------------------- .nv.shared.reserved.0     --------------------------
	.section	.nv.shared.reserved.0,"aw",@nobits
	.weak		__nv_reservedSMEM_offset_0_alias
	.size		__nv_reservedSMEM_offset_0_alias, 0, 0
	.other		__nv_reservedSMEM_offset_0_alias,@"STO_CUDA_RESERVED_SHARED STV_DEFAULT"
__nv_reservedSMEM_offset_0_alias:
	.zero		0


//--------------------- .nv.global                --------------------------
	.section	.nv.global,"aw",@nobits
.nv.global:
	.type		_ZN40_INTERNAL_ba0bfb05_4_k_cu_1ca0e9c0_145644cute1_E,@object
	.size		_ZN40_INTERNAL_ba0bfb05_4_k_cu_1ca0e9c0_145644cute1_E,(_ZN40_INTERNAL_ba0bfb05_4_k_cu_1ca0e9c0_145644cuda3std3__45__cpo6cbeginE - _ZN40_INTERNAL_ba0bfb05_4_k_cu_1ca0e9c0_145644cute1_E)
_ZN40_INTERNAL_ba0bfb05_4_k_cu_1ca0e9c0_145644cute1_E:
	.zero		1
	.type		_ZN40_INTERNAL_ba0bfb05_4_k_cu_1ca0e9c0_145644cuda3std3__45__cpo6cbeginE,@object
	.size		_ZN40_INTERNAL_ba0bfb05_4_k_cu_1ca0e9c0_145644cuda3std3__45__cpo6cbeginE,(_ZN40_INTERNAL_ba0bfb05_4_k_cu_1ca0e9c0_145644cuda3std3__48in_placeE - _ZN40_INTERNAL_ba0bfb05_4_k_cu_1ca0e9c0_145644cuda3std3__45__cpo6cbeginE)
_ZN40_INTERNAL_ba0bfb05_4_k_cu_1ca0e9c0_145644cuda3std3__45__cpo6cbeginE:
	.zero		1
	.type		_ZN40_INTERNAL_ba0bfb05_4_k_cu_1ca0e9c0_145644cuda3std3__48in_placeE,@object
	.size		_ZN40_INTERNAL_ba0bfb05_4_k_cu_1ca0e9c0_145644cuda3std3__48in_placeE,(_ZN40_INTERNAL_ba0bfb05_4_k_cu_1ca0e9c0_145644cuda3std6ranges3__45__cpo9iter_moveE - _ZN40_INTERNAL_ba0bfb05_4_k_cu_1ca0e9c0_145644cuda3std3__48in_placeE)
_ZN40_INTERNAL_ba0bfb05_4_k_cu_1ca0e9c0_145644cuda3std3__48in_placeE:
	.zero		1
	.type		_ZN40_INTERNAL_ba0bfb05_4_k_cu_1ca0e9c0_145644cuda3std6ranges3__45__cpo9iter_moveE,@object
	.size		_ZN40_INTERNAL_ba0bfb05_4_k_cu_1ca0e9c0_145644cuda3std6ranges3__45__cpo9iter_moveE,(_ZN40_INTERNAL_ba0bfb05_4_k_cu_1ca0e9c0_145644cuda3std3__45__cpo5beginE - _ZN40_INTERNAL_ba0bfb05_4_k_cu_1ca0e9c0_145644cuda3std6ranges3__45__cpo9iter_moveE)
_ZN40_INTERNAL_ba0bfb05_4_k_cu_1ca0e9c0_145644cuda3std6ranges3__45__cpo9iter_moveE:
	.zero		1
	.type		_ZN40_INTERNAL_ba0bfb05_4_k_cu_1ca0e9c0_145644cuda3std3__45__cpo5beginE,@object
	.size		_ZN40_INTERNAL_ba0bfb05_4_k_cu_1ca0e9c0_145644cuda3std3__45__cpo5beginE,(_ZN40_INTERNAL_ba0bfb05_4_k_cu_1ca0e9c0_145644cuda3std3__442_GLOBAL__N__ba0bfb05_4_k_cu_1ca0e9c0_145646ignoreE - _ZN40_INTERNAL_ba0bfb05_4_k_cu_1ca0e9c0_145644cuda3std3__45__cpo5beginE)
_ZN40_INTERNAL_ba0bfb05_4_k_cu_1ca0e9c0_145644cuda3std3__45__cpo5beginE:
	.zero		1
	.type		_ZN40_INTERNAL_ba0bfb05_4_k_cu_1ca0e9c0_145644cuda3std3__442_GLOBAL__N__ba0bfb05_4_k_cu_1ca0e9c0_145646ignoreE,@object
	.size		_ZN40_INTERNAL_ba0bfb05_4_k_cu_1ca0e9c0_145644cuda3std3__442_GLOBAL__N__ba0bfb05_4_k_cu_1ca0e9c0_145646ignoreE,(_ZN40_INTERNAL_ba0bfb05_4_k_cu_1ca0e9c0_145644cute7productE - _ZN40_INTERNAL_ba0bfb05_4_k_cu_1ca0e9c0_145644cuda3std3__442_GLOBAL__N__ba0bfb05_4_k_cu_1ca0e9c0_145646ignoreE)
_ZN40_INTERNAL_ba0bfb05_4_k_cu_1ca0e9c0_145644cuda3std3__442_GLOBAL__N__ba0bfb05_4_k_cu_1ca0e9c0_145646ignoreE:
	.zero		1
	.type		_ZN40_INTERNAL_ba0bfb05_4_k_cu_1ca0e9c0_145644cute7productE,@object
	.size		_ZN40_INTERNAL_ba0bfb05_4_k_cu_1ca0e9c0_145644cute7productE,(_ZN40_INTERNAL_ba0bfb05_4_k_cu_1ca0e9c0_145644cuda3std3__45__cpo3endE - _ZN40_INTERNAL_ba0bfb05_4_k_cu_1ca0e9c0_145644cute7productE)
_ZN40_INTERNAL_ba0bfb05_4_k_cu_1ca0e9c0_145644cute7productE:
	.zero		1
	.type		_ZN40_INTERNAL_ba0bfb05_4_k_cu_1ca0e9c0_145644cuda3std3__45__cpo3endE,@object
	.size		_ZN40_INTERNAL_ba0bfb05_4_k_cu_1ca0e9c0_145644cuda3std3__45__cpo3endE,(_ZN40_INTERNAL_ba0bfb05_4_k_cu_1ca0e9c0_145644cuda3std3__419piecewise_constructE - _ZN40_INTERNAL_ba0bfb05_4_k_cu_1ca0e9c0_145644cuda3std3__45__cpo3endE)
_ZN40_INTERNAL_ba0bfb05_4_k_cu_1ca0e9c0_145644cuda3std3__45__cpo3endE:
	.zero		1
	.type		_ZN40_INTERNAL_ba0bfb05_4_k_cu_1ca0e9c0_145644cuda3std3__419piecewise_constructE,@object
	.size		_ZN40_INTERNAL_ba0bfb05_4_k_cu_1ca0e9c0_145644cuda3std3__419piecewise_constructE,(_ZN40_INTERNAL_ba0bfb05_4_k_cu_1ca0e9c0_145644cuda3std3__45__cpo4cendE - _ZN40_INTERNAL_ba0bfb05_4_k_cu_1ca0e9c0_145644cuda3std3__419piecewise_constructE)
_ZN40_INTERNAL_ba0bfb05_4_k_cu_1ca0e9c0_145644cuda3std3__419piecewise_constructE:
	.zero		1
	.type		_ZN40_INTERNAL_ba0bfb05_4_k_cu_1ca0e9c0_145644cuda3std3__45__cpo4cendE,@object
	.size		_ZN40_INTERNAL_ba0bfb05_4_k_cu_1ca0e9c0_145644cuda3std3__45__cpo4cendE,(_ZN40_INTERNAL_ba0bfb05_4_k_cu_1ca0e9c0_145644cuda3std6ranges3__45__cpo4swapE - _ZN40_INTERNAL_ba0bfb05_4_k_cu_1ca0e9c0_145644cuda3std3__45__cpo4cendE)
_ZN40_INTERNAL_ba0bfb05_4_k_cu_1ca0e9c0_145644cuda3std3__45__cpo4cendE:
	.zero		1
	.type		_ZN40_INTERNAL_ba0bfb05_4_k_cu_1ca0e9c0_145644cuda3std6ranges3__45__cpo4swapE,@object
	.size		_ZN40_INTERNAL_ba0bfb05_4_k_cu_1ca0e9c0_145644cuda3std6ranges3__45__cpo4swapE,(.L_8 - _ZN40_INTERNAL_ba0bfb05_4_k_cu_1ca0e9c0_145644cuda3std6ranges3__45__cpo4swapE)
_ZN40_INTERNAL_ba0bfb05_4_k_cu_1ca0e9c0_145644cuda3std6ranges3__45__cpo4swapE:
	.zero		1
.L_8:


//--------------------- .nv.constant0._ZN7cutlass13device_kernelINS_4gemm6kernel13GemmUniversalIN4cute5tupleIJiiiiEEENS1_10collective13CollectiveMmaINS1_34MainloopSm90TmaGmmaWarpSpecializedILi11ENS5_IJNS4_1CILi2EEENSA_ILi1EEESC_EEENS1_32KernelTmaWarpSpecializedPingpongEEENS5_IJNSA_ILi64EEENSA_ILi96EEESG_EEENS_6half_tENS5_IJlSC_lEEESJ_SK_NS4_8TiledMMAINS4_8MMA_AtomIJNS4_4SM904GMMA25MMA_64x96x16_F32F16F16_SSILNSO_5MajorE0ELSQ_0ELNSO_7ScaleInE1ELSR_1EEEEEENS4_6LayoutINS5_IJSC_SC_SC_EEENS5_IJNSA_ILi0EEESW_SW_EEEEENS5_IJNS4_10UnderscoreESZ_SZ_EEEEENS4_13SM90_TMA_LOADENS4_14ComposedLayoutINS4_7SwizzleILi3ELi4ELi3EEENS4_18smem_ptr_flag_bitsILi16EEENSU_INS5_IJNSA_ILi8EEESG_EEENS5_IJSG_SC_EEEEEEEvNS4_8identityENS4_23SM90_TMA_LOAD_MULTICASTES1C_vS1D_EENS_8epilogue10collective6detail29Sm90TmaWarpSpecializedAdapterINS1H_15DefaultEpilogueISJ_SK_SK_NS1G_6thread17LinearCombinationISJ_Li1EffLNS1L_9ScaleType4KindE0ELNS_15FloatRoundStyleE2ESJ_EENS1_15EpilogueDefaultEEEEEvvEEEEvNT_6ParamsE --------------------------
	.section	.nv.constant0._ZN7cutlass13device_kernelINS_4gemm6kernel13GemmUniversalIN4cute5tupleIJiiiiEEENS1_10collective13CollectiveMmaINS1_34MainloopSm90TmaGmmaWarpSpecializedILi11ENS5_IJNS4_1CILi2EEENSA_ILi1EEESC_EEENS1_32KernelTmaWarpSpecializedPingpongEEENS5_IJNSA_ILi64EEENSA_ILi96EEESG_EEENS_6half_tENS5_IJlSC_lEEESJ_SK_NS4_8TiledMMAINS4_8MMA_AtomIJNS4_4SM904GMMA25MMA_64x96x16_F32F16F16_SSILNSO_5MajorE0ELSQ_0ELNSO_7ScaleInE1ELSR_1EEEEEENS4_6LayoutINS5_IJSC_SC_SC_EEENS5_IJNSA_ILi0EEESW_SW_EEEEENS5_IJNS4_10UnderscoreESZ_SZ_EEEEENS4_13SM90_TMA_LOADENS4_14ComposedLayoutINS4_7SwizzleILi3ELi4ELi3EEENS4_18smem_ptr_flag_bitsILi16EEENSU_INS5_IJNSA_ILi8EEESG_EEENS5_IJSG_SC_EEEEEEEvNS4_8identityENS4_23SM90_TMA_LOAD_MULTICASTES1C_vS1D_EENS_8epilogue10collective6detail29Sm90TmaWarpSpecializedAdapterINS1H_15DefaultEpilogueISJ_SK_SK_NS1G_6thread17LinearCombinationISJ_Li1EffLNS1L_9ScaleType4KindE0ELNS_15FloatRoundStyleE2ESJ_EENS1_15EpilogueDefaultEEEEEvvEEEEvNT_6ParamsE,"a",@progbits
	.sectionflags	@""
	.align	4
.nv.constant0._ZN7cutlass13device_kernelINS_4gemm6kernel13GemmUniversalIN4cute5tupleIJiiiiEEENS1_10collective13CollectiveMmaINS1_34MainloopSm90TmaGmmaWarpSpecializedILi11ENS5_IJNS4_1CILi2EEENSA_ILi1EEESC_EEENS1_32KernelTmaWarpSpecializedPingpongEEENS5_IJNSA_ILi64EEENSA_ILi96EEESG_EEENS_6half_tENS5_IJlSC_lEEESJ_SK_NS4_8TiledMMAINS4_8MMA_AtomIJNS4_4SM904GMMA25MMA_64x96x16_F32F16F16_SSILNSO_5MajorE0ELSQ_0ELNSO_7ScaleInE1ELSR_1EEEEEENS4_6LayoutINS5_IJSC_SC_SC_EEENS5_IJNSA_ILi0EEESW_SW_EEEEENS5_IJNS4_10UnderscoreESZ_SZ_EEEEENS4_13SM90_TMA_LOADENS4_14ComposedLayoutINS4_7SwizzleILi3ELi4ELi3EEENS4_18smem_ptr_flag_bitsILi16EEENSU_INS5_IJNSA_ILi8EEESG_EEENS5_IJSG_SC_EEEEEEEvNS4_8identityENS4_23SM90_TMA_LOAD_MULTICASTES1C_vS1D_EENS_8epilogue10collective6detail29Sm90TmaWarpSpecializedAdapterINS1H_15DefaultEpilogueISJ_SK_SK_NS1G_6thread17LinearCombinationISJ_Li1EffLNS1L_9ScaleType4KindE0ELNS_15FloatRoundStyleE2ESJ_EENS1_15EpilogueDefaultEEEEEvvEEEEvNT_6ParamsE:
	.zero		1664


//--------------------- SYMBOLS --------------------------

	.type		.nv.reservedSmem.offset0,@object
	.size		.nv.reservedSmem.offset0,0x4
	.type		__assertfail,@function
